//
// Generated by NVIDIA NVVM Compiler
//
// Compiler Build ID: CL-36424714
// Cuda compilation tools, release 13.0, V13.0.88
// Based on NVVM 20.0.0
//

.version 9.0
.target sm_100
.address_size 64

	// .globl	_Z5m_dotPdS_S_llll
.extern .func  (.param .b32 func_retval0) vprintf
(
	.param .b64 vprintf_param_0,
	.param .b64 vprintf_param_1
)
;
.global .align 1 .b8 $str[38] = {116, 104, 101, 115, 101, 32, 109, 97, 116, 114, 105, 99, 101, 115, 32, 99, 97, 110, 110, 111, 116, 32, 98, 101, 32, 109, 117, 108, 116, 105, 112, 108, 105, 101, 100, 33, 10};

.visible .entry _Z5m_dotPdS_S_llll(
	.param .u64 .ptr .align 1 _Z5m_dotPdS_S_llll_param_0,
	.param .u64 .ptr .align 1 _Z5m_dotPdS_S_llll_param_1,
	.param .u64 .ptr .align 1 _Z5m_dotPdS_S_llll_param_2,
	.param .u64 _Z5m_dotPdS_S_llll_param_3,
	.param .u64 _Z5m_dotPdS_S_llll_param_4,
	.param .u64 _Z5m_dotPdS_S_llll_param_5,
	.param .u64 _Z5m_dotPdS_S_llll_param_6
)
{
	.reg .pred 	%p<22>;
	.reg .b32 	%r<3>;
	.reg .b64 	%rd<126>;
	.reg .b64 	%fd<67>;

	ld.param.u64 	%rd47, [_Z5m_dotPdS_S_llll_param_0];
	ld.param.u64 	%rd48, [_Z5m_dotPdS_S_llll_param_1];
	ld.param.u64 	%rd49, [_Z5m_dotPdS_S_llll_param_2];
	ld.param.u64 	%rd43, [_Z5m_dotPdS_S_llll_param_3];
	ld.param.u64 	%rd44, [_Z5m_dotPdS_S_llll_param_4];
	ld.param.u64 	%rd45, [_Z5m_dotPdS_S_llll_param_5];
	ld.param.u64 	%rd46, [_Z5m_dotPdS_S_llll_param_6];
	cvta.to.global.u64 	%rd1, %rd49;
	cvta.to.global.u64 	%rd2, %rd48;
	cvta.to.global.u64 	%rd3, %rd47;
	setp.eq.s64 	%p1, %rd44, %rd45;
	@%p1 bra 	$L__BB0_2;
	mov.u64 	%rd50, $str;
	cvta.global.u64 	%rd51, %rd50;
	{ // callseq 0, 0
	.param .b64 param0;
	st.param.b64 	[param0], %rd51;
	.param .b64 param1;
	st.param.b64 	[param1], 0;
	.param .b32 retval0;
	call.uni (retval0), 
	vprintf, 
	(
	param0, 
	param1
	);
	ld.param.b32 	%r1, [retval0];
	} // callseq 0
$L__BB0_2:
	min.s64 	%rd52, %rd43, %rd46;
	setp.lt.s64 	%p2, %rd52, 1;
	@%p2 bra 	$L__BB0_32;
	setp.lt.s64 	%p3, %rd44, 1;
	@%p3 bra 	$L__BB0_19;
	and.b64  	%rd4, %rd44, 7;
	and.b64  	%rd5, %rd44, 3;
	and.b64  	%rd6, %rd44, 9223372036854775800;
	shl.b64 	%rd7, %rd45, 6;
	shl.b64 	%rd8, %rd45, 3;
	mov.b64 	%rd113, 0;
$L__BB0_5:
	mul.lo.s64 	%rd10, %rd113, %rd44;
	mul.lo.s64 	%rd11, %rd113, %rd46;
	mov.b64 	%rd114, 0;
$L__BB0_6:
	setp.lt.u64 	%p12, %rd44, 8;
	mov.b64 	%rd119, 0;
	mov.f64 	%fd66, 0d0000000000000000;
	@%p12 bra 	$L__BB0_9;
	mul.lo.s64 	%rd75, %rd44, %rd113;
	shl.b64 	%rd76, %rd75, 3;
	add.s64 	%rd77, %rd2, %rd76;
	add.s64 	%rd115, %rd77, 32;
	shl.b64 	%rd78, %rd114, 3;
	add.s64 	%rd116, %rd1, %rd78;
	mov.f64 	%fd66, 0d0000000000000000;
	mov.u64 	%rd117, %rd6;
$L__BB0_8:
	.pragma "nounroll";
	ld.global.f64 	%fd16, [%rd115+-32];
	ld.global.f64 	%fd17, [%rd116];
	fma.rn.f64 	%fd18, %fd16, %fd17, %fd66;
	ld.global.f64 	%fd19, [%rd115+-24];
	add.s64 	%rd79, %rd116, %rd8;
	ld.global.f64 	%fd20, [%rd79];
	fma.rn.f64 	%fd21, %fd19, %fd20, %fd18;
	ld.global.f64 	%fd22, [%rd115+-16];
	add.s64 	%rd80, %rd79, %rd8;
	ld.global.f64 	%fd23, [%rd80];
	fma.rn.f64 	%fd24, %fd22, %fd23, %fd21;
	ld.global.f64 	%fd25, [%rd115+-8];
	add.s64 	%rd81, %rd80, %rd8;
	ld.global.f64 	%fd26, [%rd81];
	fma.rn.f64 	%fd27, %fd25, %fd26, %fd24;
	ld.global.f64 	%fd28, [%rd115];
	add.s64 	%rd82, %rd81, %rd8;
	ld.global.f64 	%fd29, [%rd82];
	fma.rn.f64 	%fd30, %fd28, %fd29, %fd27;
	ld.global.f64 	%fd31, [%rd115+8];
	add.s64 	%rd83, %rd82, %rd8;
	ld.global.f64 	%fd32, [%rd83];
	fma.rn.f64 	%fd33, %fd31, %fd32, %fd30;
	ld.global.f64 	%fd34, [%rd115+16];
	add.s64 	%rd84, %rd83, %rd8;
	ld.global.f64 	%fd35, [%rd84];
	fma.rn.f64 	%fd36, %fd34, %fd35, %fd33;
	ld.global.f64 	%fd37, [%rd115+24];
	add.s64 	%rd85, %rd84, %rd8;
	ld.global.f64 	%fd38, [%rd85];
	fma.rn.f64 	%fd66, %fd37, %fd38, %fd36;
	add.s64 	%rd117, %rd117, -8;
	add.s64 	%rd116, %rd116, %rd7;
	add.s64 	%rd115, %rd115, 64;
	setp.ne.s64 	%p13, %rd117, 0;
	mov.u64 	%rd119, %rd6;
	@%p13 bra 	$L__BB0_8;
$L__BB0_9:
	setp.eq.s64 	%p14, %rd4, 0;
	@%p14 bra 	$L__BB0_17;
	add.s64 	%rd86, %rd4, -1;
	setp.lt.u64 	%p15, %rd86, 3;
	@%p15 bra 	$L__BB0_12;
	add.s64 	%rd87, %rd119, %rd10;
	shl.b64 	%rd88, %rd87, 3;
	add.s64 	%rd89, %rd2, %rd88;
	ld.global.f64 	%fd40, [%rd89];
	mad.lo.s64 	%rd90, %rd119, %rd45, %rd114;
	shl.b64 	%rd91, %rd90, 3;
	add.s64 	%rd92, %rd1, %rd91;
	ld.global.f64 	%fd41, [%rd92];
	fma.rn.f64 	%fd42, %fd40, %fd41, %fd66;
	ld.global.f64 	%fd43, [%rd89+8];
	add.s64 	%rd93, %rd92, %rd8;
	ld.global.f64 	%fd44, [%rd93];
	fma.rn.f64 	%fd45, %fd43, %fd44, %fd42;
	ld.global.f64 	%fd46, [%rd89+16];
	add.s64 	%rd94, %rd93, %rd8;
	ld.global.f64 	%fd47, [%rd94];
	fma.rn.f64 	%fd48, %fd46, %fd47, %fd45;
	ld.global.f64 	%fd49, [%rd89+24];
	add.s64 	%rd95, %rd94, %rd8;
	ld.global.f64 	%fd50, [%rd95];
	fma.rn.f64 	%fd66, %fd49, %fd50, %fd48;
	add.s64 	%rd119, %rd119, 4;
$L__BB0_12:
	setp.eq.s64 	%p16, %rd5, 0;
	@%p16 bra 	$L__BB0_17;
	setp.eq.s64 	%p17, %rd5, 1;
	@%p17 bra 	$L__BB0_15;
	add.s64 	%rd96, %rd119, %rd10;
	shl.b64 	%rd97, %rd96, 3;
	add.s64 	%rd98, %rd2, %rd97;
	ld.global.f64 	%fd52, [%rd98];
	mad.lo.s64 	%rd99, %rd119, %rd45, %rd114;
	shl.b64 	%rd100, %rd99, 3;
	add.s64 	%rd101, %rd1, %rd100;
	ld.global.f64 	%fd53, [%rd101];
	fma.rn.f64 	%fd54, %fd52, %fd53, %fd66;
	ld.global.f64 	%fd55, [%rd98+8];
	add.s64 	%rd102, %rd101, %rd8;
	ld.global.f64 	%fd56, [%rd102];
	fma.rn.f64 	%fd66, %fd55, %fd56, %fd54;
	add.s64 	%rd119, %rd119, 2;
$L__BB0_15:
	and.b64  	%rd103, %rd44, 1;
	setp.eq.b64 	%p18, %rd103, 1;
	not.pred 	%p19, %p18;
	@%p19 bra 	$L__BB0_17;
	add.s64 	%rd104, %rd119, %rd10;
	shl.b64 	%rd105, %rd104, 3;
	add.s64 	%rd106, %rd2, %rd105;
	ld.global.f64 	%fd57, [%rd106];
	mad.lo.s64 	%rd107, %rd119, %rd45, %rd114;
	shl.b64 	%rd108, %rd107, 3;
	add.s64 	%rd109, %rd1, %rd108;
	ld.global.f64 	%fd58, [%rd109];
	fma.rn.f64 	%fd66, %fd57, %fd58, %fd66;
$L__BB0_17:
	add.s64 	%rd110, %rd114, %rd11;
	shl.b64 	%rd111, %rd110, 3;
	add.s64 	%rd112, %rd3, %rd111;
	st.global.f64 	[%rd112], %fd66;
	add.s64 	%rd114, %rd114, 1;
	setp.ne.s64 	%p20, %rd114, %rd46;
	@%p20 bra 	$L__BB0_6;
	add.s64 	%rd113, %rd113, 1;
	setp.eq.s64 	%p21, %rd113, %rd43;
	@%p21 bra 	$L__BB0_32;
	bra.uni 	$L__BB0_5;
$L__BB0_19:
	and.b64  	%rd28, %rd46, 7;
	add.s64 	%rd29, %rd28, -1;
	and.b64  	%rd30, %rd46, 3;
	and.b64  	%rd31, %rd46, 9223372036854775800;
	and.b64  	%rd32, %rd46, 1;
	mov.b64 	%rd121, 0;
$L__BB0_20:
	setp.lt.u64 	%p4, %rd46, 8;
	mul.lo.s64 	%rd34, %rd121, %rd46;
	mov.b64 	%rd124, 0;
	@%p4 bra 	$L__BB0_23;
	mov.b64 	%rd122, 0;
$L__BB0_22:
	.pragma "nounroll";
	add.s64 	%rd56, %rd122, %rd34;
	shl.b64 	%rd57, %rd56, 3;
	add.s64 	%rd58, %rd3, %rd57;
	mov.b64 	%rd59, 0;
	st.global.u64 	[%rd58], %rd59;
	st.global.u64 	[%rd58+8], %rd59;
	st.global.u64 	[%rd58+16], %rd59;
	st.global.u64 	[%rd58+24], %rd59;
	st.global.u64 	[%rd58+32], %rd59;
	st.global.u64 	[%rd58+40], %rd59;
	st.global.u64 	[%rd58+48], %rd59;
	st.global.u64 	[%rd58+56], %rd59;
	add.s64 	%rd122, %rd122, 8;
	setp.ne.s64 	%p5, %rd122, %rd31;
	mov.u64 	%rd124, %rd31;
	@%p5 bra 	$L__BB0_22;
$L__BB0_23:
	setp.eq.s64 	%p6, %rd28, 0;
	@%p6 bra 	$L__BB0_31;
	setp.lt.u64 	%p7, %rd29, 3;
	@%p7 bra 	$L__BB0_26;
	add.s64 	%rd60, %rd124, %rd34;
	shl.b64 	%rd61, %rd60, 3;
	add.s64 	%rd62, %rd3, %rd61;
	mov.b64 	%rd63, 0;
	st.global.u64 	[%rd62], %rd63;
	st.global.u64 	[%rd62+8], %rd63;
	st.global.u64 	[%rd62+16], %rd63;
	st.global.u64 	[%rd62+24], %rd63;
	add.s64 	%rd124, %rd124, 4;
$L__BB0_26:
	setp.eq.s64 	%p8, %rd30, 0;
	@%p8 bra 	$L__BB0_31;
	setp.eq.s64 	%p9, %rd30, 1;
	@%p9 bra 	$L__BB0_29;
	add.s64 	%rd64, %rd124, %rd34;
	shl.b64 	%rd65, %rd64, 3;
	add.s64 	%rd66, %rd3, %rd65;
	mov.b64 	%rd67, 0;
	st.global.u64 	[%rd66], %rd67;
	st.global.u64 	[%rd66+8], %rd67;
	add.s64 	%rd124, %rd124, 2;
$L__BB0_29:
	setp.eq.s64 	%p10, %rd32, 0;
	@%p10 bra 	$L__BB0_31;
	add.s64 	%rd68, %rd124, %rd34;
	shl.b64 	%rd69, %rd68, 3;
	add.s64 	%rd70, %rd3, %rd69;
	mov.b64 	%rd71, 0;
	st.global.u64 	[%rd70], %rd71;
$L__BB0_31:
	add.s64 	%rd121, %rd121, 1;
	setp.ne.s64 	%p11, %rd121, %rd43;
	@%p11 bra 	$L__BB0_20;
$L__BB0_32:
	ret;

}
	// .globl	_Z9m_hilbertPdl
.visible .entry _Z9m_hilbertPdl(
	.param .u64 .ptr .align 1 _Z9m_hilbertPdl_param_0,
	.param .u64 _Z9m_hilbertPdl_param_1
)
{
	.reg .pred 	%p<8>;
	.reg .b32 	%f<15>;
	.reg .b64 	%rd<43>;
	.reg .b64 	%fd<8>;

	ld.param.u64 	%rd22, [_Z9m_hilbertPdl_param_0];
	ld.param.u64 	%rd21, [_Z9m_hilbertPdl_param_1];
	cvta.to.global.u64 	%rd1, %rd22;
	setp.lt.s64 	%p1, %rd21, 1;
	@%p1 bra 	$L__BB1_11;
	and.b64  	%rd2, %rd21, 3;
	and.b64  	%rd3, %rd21, 9223372036854775804;
	and.b64  	%rd4, %rd21, 1;
	add.s64 	%rd5, %rd1, 16;
	shl.b64 	%rd6, %rd21, 3;
	mov.b64 	%rd37, 0;
$L__BB1_2:
	mov.u64 	%rd7, %rd37;
	setp.lt.u64 	%p2, %rd21, 4;
	add.s64 	%rd37, %rd7, 1;
	mul.lo.s64 	%rd9, %rd7, %rd21;
	mov.b64 	%rd42, 0;
	@%p2 bra 	$L__BB1_5;
	add.s64 	%rd39, %rd7, 4;
	mad.lo.s64 	%rd38, %rd6, %rd7, %rd5;
	mov.u64 	%rd40, %rd3;
$L__BB1_4:
	.pragma "nounroll";
	add.s64 	%rd25, %rd39, -3;
	cvt.rn.f32.u64 	%f1, %rd25;
	rcp.rn.f32 	%f2, %f1;
	cvt.f64.f32 	%fd1, %f2;
	st.global.f64 	[%rd38+-16], %fd1;
	add.s64 	%rd26, %rd39, -2;
	cvt.rn.f32.u64 	%f3, %rd26;
	rcp.rn.f32 	%f4, %f3;
	cvt.f64.f32 	%fd2, %f4;
	st.global.f64 	[%rd38+-8], %fd2;
	add.s64 	%rd27, %rd39, -1;
	cvt.rn.f32.u64 	%f5, %rd27;
	rcp.rn.f32 	%f6, %f5;
	cvt.f64.f32 	%fd3, %f6;
	st.global.f64 	[%rd38], %fd3;
	cvt.rn.f32.u64 	%f7, %rd39;
	rcp.rn.f32 	%f8, %f7;
	cvt.f64.f32 	%fd4, %f8;
	st.global.f64 	[%rd38+8], %fd4;
	add.s64 	%rd40, %rd40, -4;
	add.s64 	%rd39, %rd39, 4;
	add.s64 	%rd38, %rd38, 32;
	setp.ne.s64 	%p3, %rd40, 0;
	mov.u64 	%rd42, %rd3;
	@%p3 bra 	$L__BB1_4;
$L__BB1_5:
	setp.eq.s64 	%p4, %rd2, 0;
	@%p4 bra 	$L__BB1_10;
	setp.eq.s64 	%p5, %rd2, 1;
	@%p5 bra 	$L__BB1_8;
	add.s64 	%rd28, %rd37, %rd42;
	cvt.rn.f32.u64 	%f9, %rd28;
	rcp.rn.f32 	%f10, %f9;
	cvt.f64.f32 	%fd5, %f10;
	add.s64 	%rd29, %rd42, %rd9;
	shl.b64 	%rd30, %rd29, 3;
	add.s64 	%rd31, %rd1, %rd30;
	st.global.f64 	[%rd31], %fd5;
	add.s64 	%rd32, %rd28, 1;
	cvt.rn.f32.u64 	%f11, %rd32;
	rcp.rn.f32 	%f12, %f11;
	cvt.f64.f32 	%fd6, %f12;
	st.global.f64 	[%rd31+8], %fd6;
	add.s64 	%rd42, %rd42, 2;
$L__BB1_8:
	setp.eq.s64 	%p6, %rd4, 0;
	@%p6 bra 	$L__BB1_10;
	add.s64 	%rd33, %rd37, %rd42;
	cvt.rn.f32.u64 	%f13, %rd33;
	rcp.rn.f32 	%f14, %f13;
	cvt.f64.f32 	%fd7, %f14;
	add.s64 	%rd34, %rd42, %rd9;
	shl.b64 	%rd35, %rd34, 3;
	add.s64 	%rd36, %rd1, %rd35;
	st.global.f64 	[%rd36], %fd7;
$L__BB1_10:
	setp.ne.s64 	%p7, %rd37, %rd21;
	@%p7 bra 	$L__BB1_2;
$L__BB1_11:
	ret;

}


// ===== COMPILED SASS (sm_100) =====

	.target	sm_100

	.elftype	@"ET_EXEC"


//--------------------- .note.nv.tkinfo           --------------------------
	.section	.note.nv.tkinfo,"",@"SHT_NOTE"
	.sectionflags	@"SHF_NOTE_NV_TKINFO"
	.tkinfo
        /*0018*/ 	.word	0x00000002
        /*0030*/ 	.string	""
        /*0030*/ 	.string	"ptxas"
        /*0030*/ 	.string	"Cuda compilation tools, release 13.0, V13.0.88"
        /*0030*/ 	.string	"Build cuda_13.0.r13.0/compiler.36424714_0"
        /*0030*/ 	.string	"-arch sm_100 -m 64 "



//--------------------- .note.nv.cuinfo           --------------------------
	.section	.note.nv.cuinfo,"",@"SHT_NOTE"
	.sectionflags	@"SHF_NOTE_NV_CUINFO"
        /*0018*/ 	.short	0x0002
        /*001a*/ 	.short	0x0064
        /*001c*/ 	.short	0x0082
	.zero		2


//--------------------- .nv.info                  --------------------------
	.section	.nv.info,"",@"SHT_CUDA_INFO"
	.align	4


	//----- nvinfo : EIATTR_REGCOUNT
	.align		4
        /*0000*/ 	.byte	0x04, 0x2f
        /*0002*/ 	.short	(.L_2 - .L_1)
	.align		4
.L_1:
        /*0004*/ 	.word	index@(_Z5m_dotPdS_S_llll)
        /*0008*/ 	.word	0x00000028


	//----- nvinfo : EIATTR_FRAME_SIZE
	.align		4
.L_2:
        /*000c*/ 	.byte	0x04, 0x11
        /*000e*/ 	.short	(.L_4 - .L_3)
	.align		4
.L_3:
        /*0010*/ 	.word	index@(_Z5m_dotPdS_S_llll)
        /*0014*/ 	.word	0x00000000


	//----- nvinfo : EIATTR_REGCOUNT
	.align		4
.L_4:
        /*0018*/ 	.byte	0x04, 0x2f
        /*001a*/ 	.short	(.L_6 - .L_5)
	.align		4
.L_5:
        /*001c*/ 	.word	index@(_Z9m_hilbertPdl)
        /*0020*/ 	.word	0x00000018


	//----- nvinfo : EIATTR_FRAME_SIZE
	.align		4
.L_6:
        /*0024*/ 	.byte	0x04, 0x11
        /*0026*/ 	.short	(.L_8 - .L_7)
	.align		4
.L_7:
        /*0028*/ 	.word	index@($__internal_0_$__cuda_sm20_rcp_rn_f32_slowpath)
        /*002c*/ 	.word	0x00000000


	//----- nvinfo : EIATTR_FRAME_SIZE
	.align		4
.L_8:
        /*0030*/ 	.byte	0x04, 0x11
        /*0032*/ 	.short	(.L_10 - .L_9)
	.align		4
.L_9:
        /*0034*/ 	.word	index@(_Z9m_hilbertPdl)
        /*0038*/ 	.word	0x00000000


	//----- nvinfo : EIATTR_MIN_STACK_SIZE
	.align		4
.L_10:
        /*003c*/ 	.byte	0x04, 0x12
        /*003e*/ 	.short	(.L_12 - .L_11)
	.align		4
.L_11:
        /*0040*/ 	.word	index@(_Z9m_hilbertPdl)
        /*0044*/ 	.word	0x00000000


	//----- nvinfo : EIATTR_MIN_STACK_SIZE
	.align		4
.L_12:
        /*0048*/ 	.byte	0x04, 0x12
        /*004a*/ 	.short	(.L_14 - .L_13)
	.align		4
.L_13:
        /*004c*/ 	.word	index@(_Z5m_dotPdS_S_llll)
        /*0050*/ 	.word	0x00000000
.L_14:


//--------------------- .nv.compat                --------------------------
	.section	.nv.compat,"",@"SHT_CUDA_COMPAT_INFO"
	.align	4
        /*0000*/ 	.byte	0x02, 0x09, 0x00, 0x00, 0x02, 0x02, 0x01, 0x00, 0x02, 0x05, 0x05, 0x00, 0x03, 0x07, 0x01, 0x01
        /*0010*/ 	.byte	0x02, 0x03, 0x00, 0x00, 0x02, 0x06, 0x01, 0x00, 0x04, 0x0b, 0x08, 0x00, 0x01, 0x00, 0x00, 0x00
        /*0020*/ 	.byte	0x00, 0x00, 0x00, 0x00


//--------------------- .nv.info._Z9m_hilbertPdl  --------------------------
	.section	.nv.info._Z9m_hilbertPdl,"",@"SHT_CUDA_INFO"
	.sectionflags	@""
	.align	4


	//----- nvinfo : EIATTR_CUDA_API_VERSION
	.align		4
        /*0000*/ 	.byte	0x04, 0x37
        /*0002*/ 	.short	(.L_16 - .L_15)
.L_15:
        /*0004*/ 	.word	0x00000082


	//----- nvinfo : EIATTR_KPARAM_INFO
	.align		4
.L_16:
        /*0008*/ 	.byte	0x04, 0x17
        /*000a*/ 	.short	(.L_18 - .L_17)
.L_17:
        /*000c*/ 	.word	0x00000000
        /*0010*/ 	.short	0x0001
        /*0012*/ 	.short	0x0008
        /*0014*/ 	.byte	0x00, 0xf0, 0x21, 0x00


	//----- nvinfo : EIATTR_KPARAM_INFO
	.align		4
.L_18:
        /*0018*/ 	.byte	0x04, 0x17
        /*001a*/ 	.short	(.L_20 - .L_19)
.L_19:
        /*001c*/ 	.word	0x00000000
        /*0020*/ 	.short	0x0000
        /*0022*/ 	.short	0x0000
        /*0024*/ 	.byte	0x00, 0xf5, 0x21, 0x00


	//----- nvinfo : EIATTR_SPARSE_MMA_MASK
	.align		4
.L_20:
        /*0028*/ 	.byte	0x03, 0x50
        /*002a*/ 	.short	0x0000


	//----- nvinfo : EIATTR_MAXREG_COUNT
	.align		4
        /*002c*/ 	.byte	0x03, 0x1b
        /*002e*/ 	.short	0x00ff


	//----- nvinfo : EIATTR_MERCURY_ISA_VERSION
	.align		4
        /*0030*/ 	.byte	0x03, 0x5f
        /*0032*/ 	.short	0x0101


	//----- nvinfo : EIATTR_VRC_CTA_INIT_COUNT
	.align		4
        /*0034*/ 	.byte	0x02, 0x4a
	.zero		1
	.zero		1


	//----- nvinfo : EIATTR_EXIT_INSTR_OFFSETS
	.align		4
        /*0038*/ 	.byte	0x04, 0x1c
        /*003a*/ 	.short	(.L_22 - .L_21)


	//   ....[0]....
.L_21:
        /*003c*/ 	.word	0x00000040


	//   ....[1]....
        /*0040*/ 	.word	0x00000c70


	//----- nvinfo : EIATTR_CRS_STACK_SIZE
	.align		4
.L_22:
        /*0044*/ 	.byte	0x04, 0x1e
        /*0046*/ 	.short	(.L_24 - .L_23)
.L_23:
        /*0048*/ 	.word	0x00000000


	//----- nvinfo : EIATTR_CBANK_PARAM_SIZE
	.align		4
.L_24:
        /*004c*/ 	.byte	0x03, 0x19
        /*004e*/ 	.short	0x0010


	//----- nvinfo : EIATTR_PARAM_CBANK
	.align		4
        /*0050*/ 	.byte	0x04, 0x0a
        /*0052*/ 	.short	(.L_26 - .L_25)
	.align		4
.L_25:
        /*0054*/ 	.word	index@(.nv.constant0._Z9m_hilbertPdl)
        /*0058*/ 	.short	0x0380
        /*005a*/ 	.short	0x0010


	//----- nvinfo : EIATTR_SW_WAR
	.align		4
.L_26:
        /*005c*/ 	.byte	0x04, 0x36
        /*005e*/ 	.short	(.L_28 - .L_27)
.L_27:
        /*0060*/ 	.word	0x00000008
.L_28:


//--------------------- .nv.info._Z5m_dotPdS_S_llll --------------------------
	.section	.nv.info._Z5m_dotPdS_S_llll,"",@"SHT_CUDA_INFO"
	.sectionflags	@""
	.align	4


	//----- nvinfo : EIATTR_CUDA_API_VERSION
	.align		4
        /*0000*/ 	.byte	0x04, 0x37
        /*0002*/ 	.short	(.L_30 - .L_29)
.L_29:
        /*0004*/ 	.word	0x00000082


	//----- nvinfo : EIATTR_KPARAM_INFO
	.align		4
.L_30:
        /*0008*/ 	.byte	0x04, 0x17
        /*000a*/ 	.short	(.L_32 - .L_31)
.L_31:
        /*000c*/ 	.word	0x00000000
        /*0010*/ 	.short	0x0006
        /*0012*/ 	.short	0x0030
        /*0014*/ 	.byte	0x00, 0xf0, 0x21, 0x00


	//----- nvinfo : EIATTR_KPARAM_INFO
	.align		4
.L_32:
        /*0018*/ 	.byte	0x04, 0x17
        /*001a*/ 	.short	(.L_34 - .L_33)
.L_33:
        /*001c*/ 	.word	0x00000000
        /*0020*/ 	.short	0x0005
        /*0022*/ 	.short	0x0028
        /*0024*/ 	.byte	0x00, 0xf0, 0x21, 0x00


	//----- nvinfo : EIATTR_KPARAM_INFO
	.align		4
.L_34:
        /*0028*/ 	.byte	0x04, 0x17
        /*002a*/ 	.short	(.L_36 - .L_35)
.L_35:
        /*002c*/ 	.word	0x00000000
        /*0030*/ 	.short	0x0004
        /*0032*/ 	.short	0x0020
        /*0034*/ 	.byte	0x00, 0xf0, 0x21, 0x00


	//----- nvinfo : EIATTR_KPARAM_INFO
	.align		4
.L_36:
        /*0038*/ 	.byte	0x04, 0x17
        /*003a*/ 	.short	(.L_38 - .L_37)
.L_37:
        /*003c*/ 	.word	0x00000000
        /*0040*/ 	.short	0x0003
        /*0042*/ 	.short	0x0018
        /*0044*/ 	.byte	0x00, 0xf0, 0x21, 0x00


	//----- nvinfo : EIATTR_KPARAM_INFO
	.align		4
.L_38:
        /*0048*/ 	.byte	0x04, 0x17
        /*004a*/ 	.short	(.L_40 - .L_39)
.L_39:
        /*004c*/ 	.word	0x00000000
        /*0050*/ 	.short	0x0002
        /*0052*/ 	.short	0x0010
        /*0054*/ 	.byte	0x00, 0xf5, 0x21, 0x00


	//----- nvinfo : EIATTR_KPARAM_INFO
	.align		4
.L_40:
        /*0058*/ 	.byte	0x04, 0x17
        /*005a*/ 	.short	(.L_42 - .L_41)
.L_41:
        /*005c*/ 	.word	0x00000000
        /*0060*/ 	.short	0x0001
        /*0062*/ 	.short	0x0008
        /*0064*/ 	.byte	0x00, 0xf5, 0x21, 0x00


	//----- nvinfo : EIATTR_KPARAM_INFO
	.align		4
.L_42:
        /*0068*/ 	.byte	0x04, 0x17
        /*006a*/ 	.short	(.L_44 - .L_43)
.L_43:
        /*006c*/ 	.word	0x00000000
        /*0070*/ 	.short	0x0000
        /*0072*/ 	.short	0x0000
        /*0074*/ 	.byte	0x00, 0xf5, 0x21, 0x00


	//----- nvinfo : EIATTR_SPARSE_MMA_MASK
	.align		4
.L_44:
        /*0078*/ 	.byte	0x03, 0x50
        /*007a*/ 	.short	0x0000


	//----- nvinfo : EIATTR_MAXREG_COUNT
	.align		4
        /*007c*/ 	.byte	0x03, 0x1b
        /*007e*/ 	.short	0x00ff


	//----- nvinfo : EIATTR_EXTERNS
	.align		4
        /*0080*/ 	.byte	0x04, 0x0f
        /*0082*/ 	.short	(.L_46 - .L_45)


	//   ....[0]....
	.align		4
.L_45:
        /*0084*/ 	.word	index@(vprintf)


	//----- nvinfo : EIATTR_MERCURY_ISA_VERSION
	.align		4
.L_46:
        /*0088*/ 	.byte	0x03, 0x5f
        /*008a*/ 	.short	0x0101


	//----- nvinfo : EIATTR_VRC_CTA_INIT_COUNT
	.align		4
        /*008c*/ 	.byte	0x02, 0x4a
	.zero		1
	.zero		1


	//----- nvinfo : EIATTR_SYSCALL_OFFSETS
	.align		4
        /*0090*/ 	.byte	0x04, 0x46
        /*0092*/ 	.short	(.L_48 - .L_47)


	//   ....[0]....
.L_47:
        /*0094*/ 	.word	0x000000c0


	//----- nvinfo : EIATTR_EXIT_INSTR_OFFSETS
	.align		4
.L_48:
        /*0098*/ 	.byte	0x04, 0x1c
        /*009a*/ 	.short	(.L_50 - .L_49)


	//   ....[0]....
.L_49:
        /*009c*/ 	.word	0x00000150


	//   ....[1]....
        /*00a0*/ 	.word	0x00001070


	//   ....[2]....
        /*00a4*/ 	.word	0x000018b0


	//----- nvinfo : EIATTR_CRS_STACK_SIZE
	.align		4
.L_50:
        /*00a8*/ 	.byte	0x04, 0x1e
        /*00aa*/ 	.short	(.L_52 - .L_51)
.L_51:
        /*00ac*/ 	.word	0x00000000


	//----- nvinfo : EIATTR_CBANK_PARAM_SIZE
	.align		4
.L_52:
        /*00b0*/ 	.byte	0x03, 0x19
        /*00b2*/ 	.short	0x0038


	//----- nvinfo : EIATTR_PARAM_CBANK
	.align		4
        /*00b4*/ 	.byte	0x04, 0x0a
        /*00b6*/ 	.short	(.L_54 - .L_53)
	.align		4
.L_53:
        /*00b8*/ 	.word	index@(.nv.constant0._Z5m_dotPdS_S_llll)
        /*00bc*/ 	.short	0x0380
        /*00be*/ 	.short	0x0038


	//----- nvinfo : EIATTR_SW_WAR
	.align		4
.L_54:
        /*00c0*/ 	.byte	0x04, 0x36
        /*00c2*/ 	.short	(.L_56 - .L_55)
.L_55:
        /*00c4*/ 	.word	0x00000008
.L_56:


//--------------------- .nv.callgraph             --------------------------
	.section	.nv.callgraph,"",@"SHT_CUDA_CALLGRAPH"
	.align	4
	.sectionentsize	8
	.align		4
        /*0000*/ 	.word	0x00000000
	.align		4
        /*0004*/ 	.word	0xffffffff
	.align		4
        /*0008*/ 	.word	index@(_Z5m_dotPdS_S_llll)
	.align		4
        /*000c*/ 	.word	index@(vprintf)
	.align		4
        /*0010*/ 	.word	0x00000000
	.align		4
        /*0014*/ 	.word	0xfffffffe
	.align		4
        /*0018*/ 	.word	0x00000000
	.align		4
        /*001c*/ 	.word	0xfffffffd
	.align		4
        /*0020*/ 	.word	0x00000000
	.align		4
        /*0024*/ 	.word	0xfffffffc


//--------------------- .nv.constant4             --------------------------
	.section	.nv.constant4,"a",@progbits
	.align	8
	.align		8
.nv.constant4:
        /*0000*/ 	.dword	$str
	.align		8
        /*0008*/ 	.dword	vprintf


//--------------------- .text._Z9m_hilbertPdl     --------------------------
	.section	.text._Z9m_hilbertPdl,"ax",@progbits
	.align	128
        .global         _Z9m_hilbertPdl
        .type           _Z9m_hilbertPdl,@function
        .size           _Z9m_hilbertPdl,(.L_x_42 - _Z9m_hilbertPdl)
        .other          _Z9m_hilbertPdl,@"STO_CUDA_ENTRY STV_DEFAULT"
_Z9m_hilbertPdl:
.text._Z9m_hilbertPdl:
[----:B------:R-:W-:Y:S08]  /*0000*/  LDC R1, c[0x0][0x37c] ;  /* 0x0000df00ff017b82 */ /* 0x000ff00000000800 */
[----:B------:R-:W0:Y:S02]  /*0010*/  LDC.64 R2, c[0x0][0x388] ;  /* 0x0000e200ff027b82 */ /* 0x000e240000000a00 */
[----:B0-----:R-:W-:-:S04]  /*0020*/  ISETP.GE.U32.AND P0, PT, R2, 0x1, PT ;  /* 0x000000010200780c */ /* 0x001fc80003f06070 */
[----:B------:R-:W-:-:S13]  /*0030*/  ISETP.GE.AND.EX P0, PT, R3, RZ, PT, P0 ;  /* 0x000000ff0300720c */ /* 0x000fda0003f06300 */
[----:B------:R-:W-:Y:S05]  /*0040*/  @!P0 EXIT ;  /* 0x000000000000894d */ /* 0x000fea0003800000 */
[----:B------:R-:W0:Y:S01]  /*0050*/  LDCU.64 UR8, c[0x0][0x380] ;  /* 0x00007000ff0877ac */ /* 0x000e220008000a00 */
[----:B------:R-:W-:Y:S01]  /*0060*/  LOP3.LUT R4, R3, 0x7fffffff, RZ, 0xc0, !PT ;  /* 0x7fffffff03047812 */ /* 0x000fe200078ec0ff */
[C---:B------:R-:W-:Y:S01]  /*0070*/  IMAD.SHL.U32 R7, R2.reuse, 0x8, RZ ;  /* 0x0000000802077824 */ /* 0x040fe200078e00ff */
[C---:B------:R-:W-:Y:S01]  /*0080*/  SHF.L.U64.HI R5, R2.reuse, 0x3, R3 ;  /* 0x0000000302057819 */ /* 0x040fe20000010203 */
[----:B------:R-:W1:Y:S01]  /*0090*/  LDCU.64 UR12, c[0x0][0x358] ;  /* 0x00006b00ff0c77ac */ /* 0x000e620008000a00 */
[C---:B------:R-:W-:Y:S02]  /*00a0*/  LOP3.LUT R18, R2.reuse, 0x3, RZ, 0xc0, !PT ;  /* 0x0000000302127812 */ /* 0x040fe400078ec0ff */
[----:B------:R-:W-:Y:S01]  /*00b0*/  LOP3.LUT R6, R2, 0xfffffffc, RZ, 0xc0, !PT ;  /* 0xfffffffc02067812 */ /* 0x000fe200078ec0ff */
[----:B------:R-:W-:Y:S01]  /*00c0*/  UMOV UR4, URZ ;  /* 0x000000ff00047c82 */ /* 0x000fe20008000000 */
[----:B------:R-:W-:Y:S01]  /*00d0*/  UMOV UR5, URZ ;  /* 0x000000ff00057c82 */ /* 0x000fe20008000000 */
[----:B0-----:R-:W-:-:S04]  /*00e0*/  UIADD3 UR8, UP0, UPT, UR8, 0x10, URZ ;  /* 0x0000001008087890 */ /* 0x001fc8000ff1e0ff */
[----:B-1----:R-:W-:-:S12]  /*00f0*/  UIADD3.X UR9, UPT, UPT, URZ, UR9, URZ, UP0, !UPT ;  /* 0x00000009ff097290 */ /* 0x002fd800087fe4ff */
.L_x_18:
[----:B0-----:R-:W0:Y:S01]  /*0100*/  LDCU.64 UR6, c[0x0][0x388] ;  /* 0x00007100ff0677ac */ /* 0x001e220008000a00 */
[----:B-1----:R-:W-:Y:S01]  /*0110*/  CS2R R8, SRZ ;  /* 0x0000000000087805 */ /* 0x002fe2000001ff00 */
[----:B------:R-:W-:Y:S01]  /*0120*/  UMOV UR10, UR4 ;  /* 0x00000004000a7c82 */ /* 0x000fe20008000000 */
[----:B------:R-:W-:Y:S01]  /*0130*/  UIADD3 UR4, UP1, UPT, UR4, 0x1, URZ ;  /* 0x0000000104047890 */ /* 0x000fe2000ff3e0ff */
[----:B------:R-:W-:-:S03]  /*0140*/  UMOV UR11, UR5 ;  /* 0x00000005000b7c82 */ /* 0x000fc60008000000 */
[----:B------:R-:W-:Y:S02]  /*0150*/  UIADD3.X UR5, UPT, UPT, URZ, UR5, URZ, UP1, !UPT ;  /* 0x00000005ff057290 */ /* 0x000fe40008ffe4ff */
[----:B0-----:R-:W-:Y:S02]  /*0160*/  UISETP.GE.U32.AND UP0, UPT, UR6, 0x4, UPT ;  /* 0x000000040600788c */ /* 0x001fe4000bf06070 */
[----:B------:R-:W-:Y:S02]  /*0170*/  UISETP.NE.U32.AND UP1, UPT, UR4, UR6, UPT ;  /* 0x000000060400728c */ /* 0x000fe4000bf25070 */
[----:B------:R-:W-:Y:S02]  /*0180*/  UISETP.GE.U32.AND.EX UP0, UPT, UR7, URZ, UPT, UP0 ;  /* 0x000000ff0700728c */ /* 0x000fe4000bf06100 */
[----:B------:R-:W-:-:S07]  /*0190*/  UISETP.NE.AND.EX UP1, UPT, UR5, UR7, UPT, UP1 ;  /* 0x000000070500728c */ /* 0x000fce000bf25310 */
[----:B------:R-:W-:Y:S05]  /*01a0*/  BRA.U !UP0, `(.L_x_0) ;  /* 0x00000005086c7547 */ /* 0x000fea000b800000 */
[----:B------:R-:W-:Y:S01]  /*01b0*/  IMAD.U32 R2, RZ, RZ, UR8 ;  /* 0x00000008ff027e24 */ /* 0x000fe2000f8e00ff */
[----:B------:R-:W-:Y:S01]  /*01c0*/  UIADD3 UR6, UP0, UPT, UR10, 0x4, URZ ;  /* 0x000000040a067890 */ /* 0x000fe2000ff1e0ff */
[----:B------:R-:W-:Y:S02]  /*01d0*/  IMAD.U32 R3, RZ, RZ, UR9 ;  /* 0x00000009ff037e24 */ /* 0x000fe4000f8e00ff */
[----:B------:R-:W-:Y:S01]  /*01e0*/  IMAD R0, R5, UR10, RZ ;  /* 0x0000000a05007c24 */ /* 0x000fe2000f8e02ff */
[----:B------:R-:W-:Y:S01]  /*01f0*/  UIADD3.X UR7, UPT, UPT, URZ, UR11, URZ, UP0, !UPT ;  /* 0x0000000bff077290 */ /* 0x000fe200087fe4ff */
[----:B------:R-:W-:-:S04]  /*0200*/  IMAD.WIDE.U32 R2, R7, UR10, R2 ;  /* 0x0000000a07027c25 */ /* 0x000fc8000f8e0002 */
[----:B------:R-:W-:Y:S02]  /*0210*/  IMAD R9, R7, UR11, R0 ;  /* 0x0000000b07097c24 */ /* 0x000fe4000f8e0200 */
[----:B------:R-:W-:Y:S02]  /*0220*/  IMAD.MOV.U32 R8, RZ, RZ, R6 ;  /* 0x000000ffff087224 */ /* 0x000fe400078e0006 */
[----:B------:R-:W-:Y:S01]  /*0230*/  IMAD.IADD R3, R3, 0x1, R9 ;  /* 0x0000000103037824 */ /* 0x000fe200078e0209 */
[----:B------:R-:W-:-:S07]  /*0240*/  MOV R9, R4 ;  /* 0x0000000400097202 */ /* 0x000fce0000000f00 */
.L_x_9:
[----:B------:R-:W-:-:S04]  /*0250*/  UIADD3 UR14, UP0, UPT, UR6, -0x3, URZ ;  /* 0xfffffffd060e7890 */ /* 0x000fc8000ff1e0ff */
[----:B------:R-:W-:-:S09]  /*0260*/  UIADD3.X UR15, UPT, UPT, UR7, -0x1, URZ, UP0, !UPT ;  /* 0xffffffff070f7890 */ /* 0x000fd200087fe4ff */
[----:B------:R-:W0:Y:S02]  /*0270*/  I2F.U64 R13, UR14 ;  /* 0x0000000e000d7d12 */ /* 0x000e240008301000 */
[----:B0-----:R-:W-:-:S05]  /*0280*/  VIADD R0, R13, 0x1800000 ;  /* 0x018000000d007836 */ /* 0x001fca0000000000 */
[----:B------:R-:W-:-:S04]  /*0290*/  LOP3.LUT R0, R0, 0x7f800000, RZ, 0xc0, !PT ;  /* 0x7f80000000007812 */ /* 0x000fc800078ec0ff */
[----:B------:R-:W-:-:S13]  /*02a0*/  ISETP.GT.U32.AND P0, PT, R0, 0x1ffffff, PT ;  /* 0x01ffffff0000780c */ /* 0x000fda0003f04070 */
[----:B------:R-:W-:Y:S05]  /*02b0*/  @P0 BRA `(.L_x_1) ;  /* 0x0000000000140947 */ /* 0x000fea0003800000 */
[----:B------:R-:W-:Y:S01]  /*02c0*/  IMAD.MOV.U32 R0, RZ, RZ, R13 ;  /* 0x000000ffff007224 */ /* 0x000fe200078e000d */
[----:B------:R-:W-:-:S07]  /*02d0*/  MOV R10, 0x2f0 ;  /* 0x000002f0000a7802 */ /* 0x000fce0000000f00 */
[----:B------:R-:W-:Y:S05]  /*02e0*/  CALL.REL.NOINC `($__internal_0_$__cuda_sm20_rcp_rn_f32_slowpath) ;  /* 0x0000000800647944 */ /* 0x000fea0003c00000 */
[----:B------:R-:W-:Y:S01]  /*02f0*/  IMAD.MOV.U32 R10, RZ, RZ, R0 ;  /* 0x000000ffff0a7224 */ /* 0x000fe200078e0000 */
[----:B------:R-:W-:Y:S06]  /*0300*/  BRA `(.L_x_2) ;  /* 0x0000000000107947 */ /* 0x000fec0003800000 */
.L_x_1:
[----:B------:R-:W0:Y:S02]  /*0310*/  MUFU.RCP R10, R13 ;  /* 0x0000000d000a7308 */ /* 0x000e240000001000 */
[----:B0-----:R-:W-:-:S04]  /*0320*/  FFMA R0, R13, R10, -1 ;  /* 0xbf8000000d007423 */ /* 0x001fc8000000000a */
[----:B------:R-:W-:-:S04]  /*0330*/  FADD.FTZ R11, -R0, -RZ ;  /* 0x800000ff000b7221 */ /* 0x000fc80000010100 */
[----:B------:R-:W-:-:S07]  /*0340*/  FFMA R10, R10, R11, R10 ;  /* 0x0000000b0a0a7223 */ /* 0x000fce000000000a */
.L_x_2:
[----:B------:R-:W-:Y:S01]  /*0350*/  UIADD3 UR14, UP0, UPT, UR6, -0x2, URZ ;  /* 0xfffffffe060e7890 */ /* 0x000fe2000ff1e0ff */
[----:B------:R-:W0:Y:S03]  /*0360*/  F2F.F64.F32 R10, R10 ;  /* 0x0000000a000a7310 */ /* 0x000e260000201800 */
[----:B------:R-:W-:-:S09]  /*0370*/  UIADD3.X UR15, UPT, UPT, UR7, -0x1, URZ, UP0, !UPT ;  /* 0xffffffff070f7890 */ /* 0x000fd200087fe4ff */
[----:B------:R-:W1:Y:S01]  /*0380*/  I2F.U64 R13, UR14 ;  /* 0x0000000e000d7d12 */ /* 0x000e620008301000 */
[----:B0-----:R0:W-:Y:S01]  /*0390*/  STG.E.64 desc[UR12][R2.64+-0x10], R10 ;  /* 0xfffff00a02007986 */ /* 0x0011e2000c101b0c */
[----:B-1----:R-:W-:-:S05]  /*03a0*/  VIADD R0, R13, 0x1800000 ;  /* 0x018000000d007836 */ /* 0x002fca0000000000 */
[----:B------:R-:W-:-:S04]  /*03b0*/  LOP3.LUT R0, R0, 0x7f800000, RZ, 0xc0, !PT ;  /* 0x7f80000000007812 */ /* 0x000fc800078ec0ff */
[----:B------:R-:W-:-:S13]  /*03c0*/  ISETP.GT.U32.AND P0, PT, R0, 0x1ffffff, PT ;  /* 0x01ffffff0000780c */ /* 0x000fda0003f04070 */
[----:B0-----:R-:W-:Y:S05]  /*03d0*/  @P0 BRA `(.L_x_3) ;  /* 0x0000000000140947 */ /* 0x001fea0003800000 */
[----:B------:R-:W-:Y:S02]  /*03e0*/  MOV R0, R13 ;  /* 0x0000000d00007202 */ /* 0x000fe40000000f00 */
[----:B------:R-:W-:-:S07]  /*03f0*/  MOV R10, 0x410 ;  /* 0x00000410000a7802 */ /* 0x000fce0000000f00 */
[----:B------:R-:W-:Y:S05]  /*0400*/  CALL.REL.NOINC `($__internal_0_$__cuda_sm20_rcp_rn_f32_slowpath) ;  /* 0x00000008001c7944 */ /* 0x000fea0003c00000 */
[----:B------:R-:W-:Y:S01]  /*0410*/  IMAD.MOV.U32 R10, RZ, RZ, R0 ;  /* 0x000000ffff0a7224 */ /* 0x000fe200078e0000 */
[----:B------:R-:W-:Y:S06]  /*0420*/  BRA `(.L_x_4) ;  /* 0x0000000000107947 */ /* 0x000fec0003800000 */
.L_x_3:
[----:B------:R-:W0:Y:S02]  /*0430*/  MUFU.RCP R10, R13 ;  /* 0x0000000d000a7308 */ /* 0x000e240000001000 */
[----:B0-----:R-:W-:-:S04]  /*0440*/  FFMA R0, R13, R10, -1 ;  /* 0xbf8000000d007423 */ /* 0x001fc8000000000a */
[----:B------:R-:W-:-:S04]  /*0450*/  FADD.FTZ R11, -R0, -RZ ;  /* 0x800000ff000b7221 */ /* 0x000fc80000010100 */
[----:B------:R-:W-:-:S07]  /*0460*/  FFMA R10, R10, R11, R10 ;  /* 0x0000000b0a0a7223 */ /* 0x000fce000000000a */
.L_x_4:
        /* <DEDUP_REMOVED lines=9> */
[----:B------:R-:W-:Y:S01]  /*0500*/  IMAD.MOV.U32 R0, RZ, RZ, R13 ;  /* 0x000000ffff007224 */ /* 0x000fe200078e000d */
[----:B------:R-:W-:-:S07]  /*0510*/  MOV R10, 0x530 ;  /* 0x00000530000a7802 */ /* 0x000fce0000000f00 */
[----:B------:R-:W-:Y:S05]  /*0520*/  CALL.REL.NOINC `($__internal_0_$__cuda_sm20_rcp_rn_f32_slowpath) ;  /* 0x0000000400d47944 */ /* 0x000fea0003c00000 */
[----:B------:R-:W-:Y:S01]  /*0530*/  IMAD.MOV.U32 R10, RZ, RZ, R0 ;  /* 0x000000ffff0a7224 */ /* 0x000fe200078e0000 */
[----:B------:R-:W-:Y:S06]  /*0540*/  BRA `(.L_x_6) ;  /* 0x0000000000107947 */ /* 0x000fec0003800000 */
.L_x_5:
[----:B------:R-:W0:Y:S02]  /*0550*/  MUFU.RCP R10, R13 ;  /* 0x0000000d000a7308 */ /* 0x000e240000001000 */
[----:B0-----:R-:W-:-:S04]  /*0560*/  FFMA R0, R13, R10, -1 ;  /* 0xbf8000000d007423 */ /* 0x001fc8000000000a */
[----:B------:R-:W-:-:S04]  /*0570*/  FADD.FTZ R11, -R0, -RZ ;  /* 0x800000ff000b7221 */ /* 0x000fc80000010100 */
[----:B------:R-:W-:-:S07]  /*0580*/  FFMA R10, R10, R11, R10 ;  /* 0x0000000b0a0a7223 */ /* 0x000fce000000000a */
.L_x_6:
[----:B------:R-:W0:Y:S08]  /*0590*/  I2F.U64 R13, UR6 ;  /* 0x00000006000d7d12 */ /* 0x000e300008301000 */
[----:B------:R-:W1:Y:S01]  /*05a0*/  F2F.F64.F32 R10, R10 ;  /* 0x0000000a000a7310 */ /* 0x000e620000201800 */
[----:B0-----:R-:W-:-:S04]  /*05b0*/  IADD3 R0, PT, PT, R13, 0x1800000, RZ ;  /* 0x018000000d007810 */ /* 0x001fc80007ffe0ff */
[----:B------:R-:W-:Y:S01]  /*05c0*/  LOP3.LUT R0, R0, 0x7f800000, RZ, 0xc0, !PT ;  /* 0x7f80000000007812 */ /* 0x000fe200078ec0ff */
[----:B-1----:R0:W-:Y:S03]  /*05d0*/  STG.E.64 desc[UR12][R2.64], R10 ;  /* 0x0000000a02007986 */ /* 0x0021e6000c101b0c */
[----:B------:R-:W-:-:S13]  /*05e0*/  ISETP.GT.U32.AND P0, PT, R0, 0x1ffffff, PT ;  /* 0x01ffffff0000780c */ /* 0x000fda0003f04070 */
[----:B0-----:R-:W-:Y:S05]  /*05f0*/  @P0 BRA `(.L_x_7) ;  /* 0x0000000000140947 */ /* 0x001fea0003800000 */
[----:B------:R-:W-:Y:S01]  /*0600*/  IMAD.MOV.U32 R0, RZ, RZ, R13 ;  /* 0x000000ffff007224 */ /* 0x000fe200078e000d */
[----:B------:R-:W-:-:S07]  /*0610*/  MOV R10, 0x630 ;  /* 0x00000630000a7802 */ /* 0x000fce0000000f00 */
[----:B------:R-:W-:Y:S05]  /*0620*/  CALL.REL.NOINC `($__internal_0_$__cuda_sm20_rcp_rn_f32_slowpath) ;  /* 0x0000000400947944 */ /* 0x000fea0003c00000 */
[----:B------:R-:W-:Y:S01]  /*0630*/  IMAD.MOV.U32 R10, RZ, RZ, R0 ;  /* 0x000000ffff0a7224 */ /* 0x000fe200078e0000 */
[----:B------:R-:W-:Y:S06]  /*0640*/  BRA `(.L_x_8) ;  /* 0x0000000000107947 */ /* 0x000fec0003800000 */
.L_x_7:
[----:B------:R-:W0:Y:S02]  /*0650*/  MUFU.RCP R10, R13 ;  /* 0x0000000d000a7308 */ /* 0x000e240000001000 */
[----:B0-----:R-:W-:-:S04]  /*0660*/  FFMA R0, R13, R10, -1 ;  /* 0xbf8000000d007423 */ /* 0x001fc8000000000a */
[----:B------:R-:W-:-:S04]  /*0670*/  FADD.FTZ R11, -R0, -RZ ;  /* 0x800000ff000b7221 */ /* 0x000fc80000010100 */
[----:B------:R-:W-:-:S07]  /*0680*/  FFMA R10, R10, R11, R10 ;  /* 0x0000000b0a0a7223 */ /* 0x000fce000000000a */
.L_x_8:
[----:B------:R-:W-:Y:S01]  /*0690*/  IADD3 R8, P0, PT, R8, -0x4, RZ ;  /* 0xfffffffc08087810 */ /* 0x000fe20007f1e0ff */
[----:B------:R-:W0:Y:S01]  /*06a0*/  F2F.F64.F32 R10, R10 ;  /* 0x0000000a000a7310 */ /* 0x000e220000201800 */
[----:B------:R-:W-:Y:S02]  /*06b0*/  UIADD3 UR6, UP0, UPT, UR6, 0x4, URZ ;  /* 0x0000000406067890 */ /* 0x000fe4000ff1e0ff */
[----:B------:R-:W-:Y:S02]  /*06c0*/  IADD3.X R9, PT, PT, R9, -0x1, RZ, P0, !PT ;  /* 0xffffffff09097810 */ /* 0x000fe400007fe4ff */
[----:B------:R-:W-:Y:S01]  /*06d0*/  ISETP.NE.U32.AND P0, PT, R8, RZ, PT ;  /* 0x000000ff0800720c */ /* 0x000fe20003f05070 */
[----:B------:R-:W-:-:S03]  /*06e0*/  UIADD3.X UR7, UPT, UPT, URZ, UR7, URZ, UP0, !UPT ;  /* 0x00000007ff077290 */ /* 0x000fc600087fe4ff */
[----:B------:R-:W-:Y:S01]  /*06f0*/  ISETP.NE.AND.EX P0, PT, R9, RZ, PT, P0 ;  /* 0x000000ff0900720c */ /* 0x000fe20003f05300 */
[----:B0-----:R0:W-:Y:S02]  /*0700*/  STG.E.64 desc[UR12][R2.64+0x8], R10 ;  /* 0x0000080a02007986 */ /* 0x0011e4000c101b0c */
[----:B0-----:R-:W-:-:S05]  /*0710*/  IADD3 R2, P1, PT, R2, 0x20, RZ ;  /* 0x0000002002027810 */ /* 0x001fca0007f3e0ff */
[----:B------:R-:W-:-:S05]  /*0720*/  IMAD.X R3, RZ, RZ, R3, P1 ;  /* 0x000000ffff037224 */ /* 0x000fca00008e0603 */
[----:B------:R-:W-:Y:S05]  /*0730*/  @P0 BRA `(.L_x_9) ;  /* 0xfffffff800c40947 */ /* 0x000fea000383ffff */
[----:B------:R-:W-:Y:S01]  /*0740*/  IMAD.MOV.U32 R8, RZ, RZ, R6 ;  /* 0x000000ffff087224 */ /* 0x000fe200078e0006 */
[----:B------:R-:W-:-:S07]  /*0750*/  MOV R9, R4 ;  /* 0x0000000400097202 */ /* 0x000fce0000000f00 */
.L_x_0:
[----:B------:R-:W-:-:S04]  /*0760*/  ISETP.NE.U32.AND P0, PT, R18, RZ, PT ;  /* 0x000000ff1200720c */ /* 0x000fc80003f05070 */
[----:B------:R-:W-:-:S13]  /*0770*/  ISETP.NE.AND.EX P0, PT, RZ, RZ, PT, P0 ;  /* 0x000000ffff00720c */ /* 0x000fda0003f05300 */
[----:B------:R-:W-:Y:S05]  /*0780*/  @!P0 BRA `(.L_x_10) ;  /* 0x0000000400348947 */ /* 0x000fea0003800000 */
[----:B------:R-:W-:-:S04]  /*0790*/  ISETP.NE.U32.AND P0, PT, R18, 0x1, PT ;  /* 0x000000011200780c */ /* 0x000fc80003f05070 */
[----:B------:R-:W-:-:S13]  /*07a0*/  ISETP.NE.AND.EX P0, PT, RZ, RZ, PT, P0 ;  /* 0x000000ffff00720c */ /* 0x000fda0003f05300 */
[----:B------:R-:W-:Y:S05]  /*07b0*/  @!P0 BRA `(.L_x_11) ;  /* 0x0000000000b88947 */ /* 0x000fea0003800000 */
[----:B------:R-:W-:-:S04]  /*07c0*/  IADD3 R2, P0, PT, R8, UR4, RZ ;  /* 0x0000000408027c10 */ /* 0x000fc8000ff1e0ff */
[----:B------:R-:W-:-:S04]  /*07d0*/  IADD3.X R3, PT, PT, R9, UR5, RZ, P0, !PT ;  /* 0x0000000509037c10 */ /* 0x000fc800087fe4ff */
[----:B------:R-:W0:Y:S02]  /*07e0*/  I2F.U64 R13, R2 ;  /* 0x00000002000d7312 */ /* 0x000e240000301000 */
        /* <DEDUP_REMOVED lines=9> */
.L_x_12:
[----:B------:R-:W0:Y:S02]  /*0880*/  MUFU.RCP R10, R13 ;  /* 0x0000000d000a7308 */ /* 0x000e240000001000 */
[----:B0-----:R-:W-:-:S04]  /*0890*/  FFMA R0, R13, R10, -1 ;  /* 0xbf8000000d007423 */ /* 0x001fc8000000000a */
[----:B------:R-:W-:-:S04]  /*08a0*/  FADD.FTZ R11, -R0, -RZ ;  /* 0x800000ff000b7221 */ /* 0x000fc80000010100 */
[----:B------:R-:W-:-:S07]  /*08b0*/  FFMA R10, R10, R11, R10 ;  /* 0x0000000b0a0a7223 */ /* 0x000fce000000000a */
.L_x_13:
[----:B------:R-:W0:Y:S01]  /*08c0*/  LDC.64 R14, c[0x0][0x388] ;  /* 0x0000e200ff0e7b82 */ /* 0x000e220000000a00 */
[----:B------:R-:W-:Y:S01]  /*08d0*/  IADD3 R16, P0, PT, R2, 0x1, RZ ;  /* 0x0000000102107810 */ /* 0x000fe20007f1e0ff */
[----:B------:R-:W-:Y:S04]  /*08e0*/  F2F.F64.F32 R10, R10 ;  /* 0x0000000a000a7310 */ /* 0x000fe80000201800 */
[----:B------:R-:W-:Y:S02]  /*08f0*/  IMAD.X R17, RZ, RZ, R3, P0 ;  /* 0x000000ffff117224 */ /* 0x000fe400000e0603 */
[----:B------:R-:W1:Y:S04]  /*0900*/  LDC.64 R12, c[0x0][0x380] ;  /* 0x0000e000ff0c7b82 */ /* 0x000e680000000a00 */
[----:B------:R-:W2:Y:S01]  /*0910*/  I2F.U64 R17, R16 ;  /* 0x0000001000117312 */ /* 0x000ea20000301000 */
[----:B0-----:R-:W-:-:S02]  /*0920*/  IMAD R0, R14, UR11, RZ ;  /* 0x0000000b0e007c24 */ /* 0x001fc4000f8e02ff */
[----:B------:R-:W-:-:S04]  /*0930*/  IMAD.WIDE.U32 R20, R14, UR10, R8 ;  /* 0x0000000a0e147c25 */ /* 0x000fc8000f8e0008 */
[----:B------:R-:W-:Y:S01]  /*0940*/  IMAD R15, R15, UR10, R0 ;  /* 0x0000000a0f0f7c24 */ /* 0x000fe2000f8e0200 */
[----:B-1----:R-:W-:-:S04]  /*0950*/  LEA R2, P0, R20, R12, 0x3 ;  /* 0x0000000c14027211 */ /* 0x002fc800078018ff */
[----:B------:R-:W-:-:S04]  /*0960*/  IADD3 R0, PT, PT, R21, R15, RZ ;  /* 0x0000000f15007210 */ /* 0x000fc80007ffe0ff */
[----:B------:R-:W-:Y:S01]  /*0970*/  LEA.HI.X R3, R20, R13, R0, 0x3, P0 ;  /* 0x0000000d14037211 */ /* 0x000fe200000f1c00 */
[----:B--2---:R-:W-:-:S04]  /*0980*/  VIADD R0, R17, 0x1800000 ;  /* 0x0180000011007836 */ /* 0x004fc80000000000 */
[----:B------:R0:W-:Y:S01]  /*0990*/  STG.E.64 desc[UR12][R2.64], R10 ;  /* 0x0000000a02007986 */ /* 0x0001e2000c101b0c */
        /* <DEDUP_REMOVED lines=8> */
.L_x_14:
[----:B------:R-:W0:Y:S02]  /*0a20*/  MUFU.RCP R10, R17 ;  /* 0x00000011000a7308 */ /* 0x000e240000001000 */
[----:B0-----:R-:W-:-:S04]  /*0a30*/  FFMA R0, R17, R10, -1 ;  /* 0xbf80000011007423 */ /* 0x001fc8000000000a */
[----:B------:R-:W-:-:S04]  /*0a40*/  FADD.FTZ R11, -R0, -RZ ;  /* 0x800000ff000b7221 */ /* 0x000fc80000010100 */
[----:B------:R-:W-:-:S07]  /*0a50*/  FFMA R10, R10, R11, R10 ;  /* 0x0000000b0a0a7223 */ /* 0x000fce000000000a */
.L_x_15:
[----:B------:R-:W0:Y:S01]  /*0a60*/  F2F.F64.F32 R10, R10 ;  /* 0x0000000a000a7310 */ /* 0x000e220000201800 */
[----:B------:R-:W-:-:S05]  /*0a70*/  IADD3 R8, P0, PT, R8, 0x2, RZ ;  /* 0x0000000208087810 */ /* 0x000fca0007f1e0ff */
[----:B------:R-:W-:Y:S01]  /*0a80*/  IMAD.X R9, RZ, RZ, R9, P0 ;  /* 0x000000ffff097224 */ /* 0x000fe200000e0609 */
[----:B0-----:R0:W-:Y:S07]  /*0a90*/  STG.E.64 desc[UR12][R2.64+0x8], R10 ;  /* 0x0000080a02007986 */ /* 0x0011ee000c101b0c */
.L_x_11:
[----:B------:R-:W1:Y:S02]  /*0aa0*/  LDCU UR6, c[0x0][0x388] ;  /* 0x00007100ff0677ac */ /* 0x000e640008000800 */
[----:B-1----:R-:W-:-:S09]  /*0ab0*/  ULOP3.LUT UP0, URZ, UR6, 0x1, URZ, 0xc0, !UPT ;  /* 0x0000000106ff7892 */ /* 0x002fd2000f80c0ff */
[----:B------:R-:W-:Y:S05]  /*0ac0*/  BRA.U !UP0, `(.L_x_10) ;  /* 0x0000000108647547 */ /* 0x000fea000b800000 */
[----:B0-----:R-:W-:-:S04]  /*0ad0*/  IADD3 R2, P0, PT, R8, UR4, RZ ;  /* 0x0000000408027c10 */ /* 0x001fc8000ff1e0ff */
[----:B------:R-:W-:-:S04]  /*0ae0*/  IADD3.X R3, PT, PT, R9, UR5, RZ, P0, !PT ;  /* 0x0000000509037c10 */ /* 0x000fc800087fe4ff */
[----:B------:R-:W0:Y:S02]  /*0af0*/  I2F.U64 R11, R2 ;  /* 0x00000002000b7312 */ /* 0x000e240000301000 */
[----:B0-----:R-:W-:-:S04]  /*0b00*/  IADD3 R0, PT, PT, R11, 0x1800000, RZ ;  /* 0x018000000b007810 */ /* 0x001fc80007ffe0ff */
[----:B------:R-:W-:-:S04]  /*0b10*/  LOP3.LUT R0, R0, 0x7f800000, RZ, 0xc0, !PT ;  /* 0x7f80000000007812 */ /* 0x000fc800078ec0ff */
[----:B------:R-:W-:-:S13]  /*0b20*/  ISETP.GT.U32.AND P0, PT, R0, 0x1ffffff, PT ;  /* 0x01ffffff0000780c */ /* 0x000fda0003f04070 */
[----:B------:R-:W-:Y:S05]  /*0b30*/  @P0 BRA `(.L_x_16) ;  /* 0x0000000000100947 */ /* 0x000fea0003800000 */
[----:B------:R-:W-:Y:S01]  /*0b40*/  IMAD.MOV.U32 R0, RZ, RZ, R11 ;  /* 0x000000ffff007224 */ /* 0x000fe200078e000b */
[----:B------:R-:W-:-:S07]  /*0b50*/  MOV R10, 0xb70 ;  /* 0x00000b70000a7802 */ /* 0x000fce0000000f00 */
[----:B------:R-:W-:Y:S05]  /*0b60*/  CALL.REL.NOINC `($__internal_0_$__cuda_sm20_rcp_rn_f32_slowpath) ;  /* 0x0000000000447944 */ /* 0x000fea0003c00000 */
[----:B------:R-:W-:Y:S05]  /*0b70*/  BRA `(.L_x_17) ;  /* 0x0000000000107947 */ /* 0x000fea0003800000 */
.L_x_16:
[----:B------:R-:W0:Y:S02]  /*0b80*/  MUFU.RCP R0, R11 ;  /* 0x0000000b00007308 */ /* 0x000e240000001000 */
[----:B0-----:R-:W-:-:S04]  /*0b90*/  FFMA R2, R11, R0, -1 ;  /* 0xbf8000000b027423 */ /* 0x001fc80000000000 */
[----:B------:R-:W-:-:S04]  /*0ba0*/  FADD.FTZ R3, -R2, -RZ ;  /* 0x800000ff02037221 */ /* 0x000fc80000010100 */
[----:B------:R-:W-:-:S07]  /*0bb0*/  FFMA R0, R0, R3, R0 ;  /* 0x0000000300007223 */ /* 0x000fce0000000000 */
.L_x_17:
[----:B------:R-:W0:Y:S08]  /*0bc0*/  LDC.64 R12, c[0x0][0x388] ;  /* 0x0000e200ff0c7b82 */ /* 0x000e300000000a00 */
[----:B------:R-:W1:Y:S01]  /*0bd0*/  LDC.64 R2, c[0x0][0x380] ;  /* 0x0000e000ff027b82 */ /* 0x000e620000000a00 */
[C---:B0-----:R-:W-:Y:S02]  /*0be0*/  IMAD R14, R12.reuse, UR11, RZ ;  /* 0x0000000b0c0e7c24 */ /* 0x041fe4000f8e02ff */
[----:B------:R-:W-:-:S02]  /*0bf0*/  IMAD.WIDE.U32 R10, R12, UR10, R8 ;  /* 0x0000000a0c0a7c25 */ /* 0x000fc4000f8e0008 */
[----:B------:R-:W0:Y:S02]  /*0c00*/  F2F.F64.F32 R8, R0 ;  /* 0x0000000000087310 */ /* 0x000e240000201800 */
[----:B------:R-:W-:Y:S01]  /*0c10*/  IMAD R13, R13, UR10, R14 ;  /* 0x0000000a0d0d7c24 */ /* 0x000fe2000f8e020e */
[----:B-1----:R-:W-:-:S03]  /*0c20*/  LEA R2, P0, R10, R2, 0x3 ;  /* 0x000000020a027211 */ /* 0x002fc600078018ff */
[----:B------:R-:W-:-:S05]  /*0c30*/  IMAD.IADD R11, R13, 0x1, R11 ;  /* 0x000000010d0b7824 */ /* 0x000fca00078e020b */
[----:B------:R-:W-:-:S05]  /*0c40*/  LEA.HI.X R3, R10, R3, R11, 0x3, P0 ;  /* 0x000000030a037211 */ /* 0x000fca00000f1c0b */
[----:B0-----:R1:W-:Y:S02]  /*0c50*/  STG.E.64 desc[UR12][R2.64], R8 ;  /* 0x0000000802007986 */ /* 0x0013e4000c101b0c */
.L_x_10:
[----:B------:R-:W-:Y:S05]  /*0c60*/  BRA.U UP1, `(.L_x_18) ;  /* 0xfffffff501247547 */ /* 0x000fea000b83ffff */
[----:B------:R-:W-:Y:S05]  /*0c70*/  EXIT ;  /* 0x000000000000794d */ /* 0x000fea0003800000 */
        .weak           $__internal_0_$__cuda_sm20_rcp_rn_f32_slowpath
        .type           $__internal_0_$__cuda_sm20_rcp_rn_f32_slowpath,@function
        .size           $__internal_0_$__cuda_sm20_rcp_rn_f32_slowpath,(.L_x_42 - $__internal_0_$__cuda_sm20_rcp_rn_f32_slowpath)
$__internal_0_$__cuda_sm20_rcp_rn_f32_slowpath:
[----:B------:R-:W-:-:S05]  /*0c80*/  IMAD.SHL.U32 R11, R0, 0x2, RZ ;  /* 0x00000002000b7824 */ /* 0x000fca00078e00ff */
[----:B------:R-:W-:-:S04]  /*0c90*/  SHF.R.U32.HI R11, RZ, 0x18, R11 ;  /* 0x00000018ff0b7819 */ /* 0x000fc8000001160b */
[----:B------:R-:W-:-:S13]  /*0ca0*/  ISETP.NE.U32.AND P0, PT, R11, RZ, PT ;  /* 0x000000ff0b00720c */ /* 0x000fda0003f05070 */
[----:B------:R-:W-:Y:S05]  /*0cb0*/  @P0 BRA `(.L_x_19) ;  /* 0x00000000002c0947 */ /* 0x000fea0003800000 */
[----:B------:R-:W-:-:S05]  /*0cc0*/  IMAD.SHL.U32 R11, R0, 0x2, RZ ;  /* 0x00000002000b7824 */ /* 0x000fca00078e00ff */
[----:B------:R-:W-:-:S13]  /*0cd0*/  ISETP.NE.AND P0, PT, R11, RZ, PT ;  /* 0x000000ff0b00720c */ /* 0x000fda0003f05270 */
[----:B------:R2:W3:Y:S01]  /*0ce0*/  @!P0 MUFU.RCP R11, R0 ;  /* 0x00000000000b8308 */ /* 0x0004e20000001000 */
[----:B------:R-:W-:Y:S05]  /*0cf0*/  @!P0 BRA `(.L_x_20) ;  /* 0x0000000000a48947 */ /* 0x000fea0003800000 */
[----:B------:R-:W-:-:S04]  /*0d00*/  FFMA R12, R0, 1.84467440737095516160e+19, RZ ;  /* 0x5f800000000c7823 */ /* 0x000fc800000000ff */
[----:B---3--:R-:W2:Y:S02]  /*0d10*/  MUFU.RCP R11, R12 ;  /* 0x0000000c000b7308 */ /* 0x008ea40000001000 */
[----:B--2---:R-:W-:-:S04]  /*0d20*/  FFMA R0, R12, R11, -1 ;  /* 0xbf8000000c007423 */ /* 0x004fc8000000000b */
[----:B------:R-:W-:-:S04]  /*0d30*/  FADD.FTZ R0, -R0, -RZ ;  /* 0x800000ff00007221 */ /* 0x000fc80000010100 */
[----:B------:R-:W-:-:S04]  /*0d40*/  FFMA R0, R11, R0, R11 ;  /* 0x000000000b007223 */ /* 0x000fc8000000000b */
[----:B------:R-:W-:Y:S01]  /*0d50*/  FFMA R11, R0, 1.84467440737095516160e+19, RZ ;  /* 0x5f800000000b7823 */ /* 0x000fe200000000ff */
[----:B------:R-:W-:Y:S06]  /*0d60*/  BRA `(.L_x_20) ;  /* 0x0000000000887947 */ /* 0x000fec0003800000 */
.L_x_19:
[----:B------:R-:W-:-:S04]  /*0d70*/  IADD3 R12, PT, PT, R11, -0xfd, RZ ;  /* 0xffffff030b0c7810 */ /* 0x000fc80007ffe0ff */
[----:B------:R-:W-:-:S13]  /*0d80*/  ISETP.GT.U32.AND P0, PT, R12, 0x1, PT ;  /* 0x000000010c00780c */ /* 0x000fda0003f04070 */
[----:B------:R-:W-:Y:S05]  /*0d90*/  @P0 BRA `(.L_x_21) ;  /* 0x0000000000780947 */ /* 0x000fea0003800000 */
[----:B------:R-:W-:Y:S01]  /*0da0*/  LOP3.LUT R13, R0, 0x7fffff, RZ, 0xc0, !PT ;  /* 0x007fffff000d7812 */ /* 0x000fe200078ec0ff */
[----:B------:R-:W-:-:S03]  /*0db0*/  IMAD.MOV.U32 R17, RZ, RZ, 0x3 ;  /* 0x00000003ff117424 */ /* 0x000fc600078e00ff */
[----:B------:R-:W-:Y:S02]  /*0dc0*/  LOP3.LUT R13, R13, 0x3f800000, RZ, 0xfc, !PT ;  /* 0x3f8000000d0d7812 */ /* 0x000fe400078efcff */
[----:B------:R-:W-:Y:S02]  /*0dd0*/  SHF.L.U32 R20, R17, R12, RZ ;  /* 0x0000000c11147219 */ /* 0x000fe400000006ff */
[----:B------:R-:W0:Y:S02]  /*0de0*/  MUFU.RCP R14, R13 ;  /* 0x0000000d000e7308 */ /* 0x000e240000001000 */
[----:B0-----:R-:W-:-:S04]  /*0df0*/  FFMA R15, R13, R14, -1 ;  /* 0xbf8000000d0f7423 */ /* 0x001fc8000000000e */
[----:B------:R-:W-:-:S04]  /*0e00*/  FADD.FTZ R15, -R15, -RZ ;  /* 0x800000ff0f0f7221 */ /* 0x000fc80000010100 */
[CCC-:B------:R-:W-:Y:S01]  /*0e10*/  FFMA.RM R16, R14.reuse, R15.reuse, R14.reuse ;  /* 0x0000000f0e107223 */ /* 0x1c0fe2000000400e */
[----:B------:R-:W-:-:S04]  /*0e20*/  FFMA.RP R15, R14, R15, R14 ;  /* 0x0000000f0e0f7223 */ /* 0x000fc8000000800e */
[C---:B------:R-:W-:Y:S02]  /*0e30*/  LOP3.LUT R14, R16.reuse, 0x7fffff, RZ, 0xc0, !PT ;  /* 0x007fffff100e7812 */ /* 0x040fe400078ec0ff */
[----:B------:R-:W-:Y:S02]  /*0e40*/  FSETP.NEU.FTZ.AND P0, PT, R16, R15, PT ;  /* 0x0000000f1000720b */ /* 0x000fe40003f1d000 */
[----:B------:R-:W-:Y:S02]  /*0e50*/  LOP3.LUT R15, R14, 0x800000, RZ, 0xfc, !PT ;  /* 0x008000000e0f7812 */ /* 0x000fe400078efcff */
[----:B------:R-:W-:Y:S02]  /*0e60*/  SEL R14, RZ, 0xffffffff, !P0 ;  /* 0xffffffffff0e7807 */ /* 0x000fe40004000000 */
[----:B------:R-:W-:-:S03]  /*0e70*/  LOP3.LUT R13, R20, R15, RZ, 0xc0, !PT ;  /* 0x0000000f140d7212 */ /* 0x000fc600078ec0ff */
[----:B------:R-:W-:Y:S01]  /*0e80*/  IMAD.MOV R14, RZ, RZ, -R14 ;  /* 0x000000ffff0e7224 */ /* 0x000fe200078e0a0e */
[----:B------:R-:W-:-:S04]  /*0e90*/  SHF.R.U32.HI R13, RZ, R12, R13 ;  /* 0x0000000cff0d7219 */ /* 0x000fc8000001160d */
[----:B------:R-:W-:Y:S02]  /*0ea0*/  LOP3.LUT P1, RZ, R14, R12, R15, 0xf8, !PT ;  /* 0x0000000c0eff7212 */ /* 0x000fe4000782f80f */
[C---:B------:R-:W-:Y:S02]  /*0eb0*/  LOP3.LUT P0, RZ, R13.reuse, 0x1, RZ, 0xc0, !PT ;  /* 0x000000010dff7812 */ /* 0x040fe4000780c0ff */
[----:B------:R-:W-:-:S04]  /*0ec0*/  LOP3.LUT P2, RZ, R13, 0x2, RZ, 0xc0, !PT ;  /* 0x000000020dff7812 */ /* 0x000fc8000784c0ff */
[----:B------:R-:W-:Y:S02]  /*0ed0*/  PLOP3.LUT P0, PT, P0, P1, P2, 0xe0, 0x0 ;  /* 0x000000000000781c */ /* 0x000fe40000703c20 */
[----:B------:R-:W-:Y:S02]  /*0ee0*/  LOP3.LUT P1, RZ, R0, 0x7fffff, RZ, 0xc0, !PT ;  /* 0x007fffff00ff7812 */ /* 0x000fe4000782c0ff */
[----:B------:R-:W-:-:S05]  /*0ef0*/  SEL R12, RZ, 0x1, !P0 ;  /* 0x00000001ff0c7807 */ /* 0x000fca0004000000 */
[----:B------:R-:W-:-:S05]  /*0f00*/  IMAD.MOV R12, RZ, RZ, -R12 ;  /* 0x000000ffff0c7224 */ /* 0x000fca00078e0a0c */
[----:B------:R-:W-:Y:S01]  /*0f10*/  ISETP.GE.AND P0, PT, R12, RZ, PT ;  /* 0x000000ff0c00720c */ /* 0x000fe20003f06270 */
[----:B------:R-:W-:-:S05]  /*0f20*/  VIADD R12, R11, 0xffffff04 ;  /* 0xffffff040b0c7836 */ /* 0x000fca0000000000 */
[----:B------:R-:W-:-:S07]  /*0f30*/  SHF.R.U32.HI R11, RZ, R12, R15 ;  /* 0x0000000cff0b7219 */ /* 0x000fce000001160f */
[----:B------:R-:W-:-:S05]  /*0f40*/  @!P0 IADD3 R11, PT, PT, R11, 0x1, RZ ;  /* 0x000000010b0b8810 */ /* 0x000fca0007ffe0ff */
[----:B------:R-:W-:-:S05]  /*0f50*/  @!P1 IMAD.SHL.U32 R11, R11, 0x2, RZ ;  /* 0x000000020b0b9824 */ /* 0x000fca00078e00ff */
[----:B------:R-:W-:Y:S01]  /*0f60*/  LOP3.LUT R11, R11, 0x80000000, R0, 0xf8, !PT ;  /* 0x800000000b0b7812 */ /* 0x000fe200078ef800 */
[----:B------:R-:W-:Y:S06]  /*0f70*/  BRA `(.L_x_20) ;  /* 0x0000000000047947 */ /* 0x000fec0003800000 */
.L_x_21:
[----:B------:R0:W1:Y:S02]  /*0f80*/  MUFU.RCP R11, R0 ;  /* 0x00000000000b7308 */ /* 0x0000640000001000 */
.L_x_20:
[----:B0123--:R-:W-:Y:S02]  /*0f90*/  IMAD.MOV.U32 R0, RZ, RZ, R11 ;  /* 0x000000ffff007224 */ /* 0x00ffe400078e000b */
[----:B------:R-:W-:-:S04]  /*0fa0*/  IMAD.MOV.U32 R11, RZ, RZ, 0x0 ;  /* 0x00000000ff0b7424 */ /* 0x000fc800078e00ff */
[----:B------:R-:W-:Y:S05]  /*0fb0*/  RET.REL.NODEC R10 `(_Z9m_hilbertPdl) ;  /* 0xfffffff00a107950 */ /* 0x000fea0003c3ffff */
.L_x_22:
[----:B------:R-:W-:-:S00]  /*0fc0*/  BRA `(.L_x_22) ;  /* 0xfffffffc00fc7947 */ /* 0x000fc0000383ffff */
[----:B------:R-:W-:-:S00]  /*0fd0*/  NOP ;  /* 0x0000000000007918 */ /* 0x000fc00000000000 */
        /* <DEDUP_REMOVED lines=10> */
.L_x_42:


//--------------------- .text._Z5m_dotPdS_S_llll  --------------------------
	.section	.text._Z5m_dotPdS_S_llll,"ax",@progbits
	.align	128
        .global         _Z5m_dotPdS_S_llll
        .type           _Z5m_dotPdS_S_llll,@function
        .size           _Z5m_dotPdS_S_llll,(.L_x_44 - _Z5m_dotPdS_S_llll)
        .other          _Z5m_dotPdS_S_llll,@"STO_CUDA_ENTRY STV_DEFAULT"
_Z5m_dotPdS_S_llll:
.text._Z5m_dotPdS_S_llll:
[----:B------:R-:W0:Y:S01]  /*0000*/  LDC R1, c[0x0][0x37c] ;  /* 0x0000df00ff017b82 */ /* 0x000e220000000800 */
[----:B------:R-:W1:Y:S02]  /*0010*/  LDCU.128 UR4, c[0x0][0x3a0] ;  /* 0x00007400ff0477ac */ /* 0x000e640008000c00 */
[----:B-1----:R-:W-:-:S04]  /*0020*/  UISETP.NE.U32.AND UP0, UPT, UR4, UR6, UPT ;  /* 0x000000060400728c */ /* 0x002fc8000bf05070 */
[----:B------:R-:W-:-:S09]  /*0030*/  UISETP.NE.AND.EX UP0, UPT, UR5, UR7, UPT, UP0 ;  /* 0x000000070500728c */ /* 0x000fd2000bf05300 */
[----:B------:R-:W-:Y:S05]  /*0040*/  BRA.U !UP0, `(.L_x_23) ;  /* 0x0000000108207547 */ /* 0x000fea000b800000 */
[----:B------:R-:W-:Y:S01]  /*0050*/  MOV R0, 0x8 ;  /* 0x0000000800007802 */ /* 0x000fe20000000f00 */
[----:B------:R-:W1:Y:S01]  /*0060*/  LDCU.64 UR4, c[0x4][URZ] ;  /* 0x01000000ff0477ac */ /* 0x000e620008000a00 */
[----:B------:R-:W-:Y:S02]  /*0070*/  CS2R R6, SRZ ;  /* 0x0000000000067805 */ /* 0x000fe4000001ff00 */
[----:B------:R2:W3:Y:S01]  /*0080*/  LDC.64 R2, c[0x4][R0] ;  /* 0x0100000000027b82 */ /* 0x0004e20000000a00 */
[----:B-1----:R-:W-:Y:S02]  /*0090*/  IMAD.U32 R4, RZ, RZ, UR4 ;  /* 0x00000004ff047e24 */ /* 0x002fe4000f8e00ff */
[----:B--2---:R-:W-:-:S07]  /*00a0*/  IMAD.U32 R5, RZ, RZ, UR5 ;  /* 0x00000005ff057e24 */ /* 0x004fce000f8e00ff */
[----:B------:R-:W-:-:S07]  /*00b0*/  LEPC R20, `(.L_x_23) ;  /* 0x000000001014794e */ /* 0x000fce0000000000 */
[----:B0--3--:R-:W-:Y:S05]  /*00c0*/  CALL.ABS.NOINC R2 ;  /* 0x0000000002007343 */ /* 0x009fea0003c00000 */
.L_x_23:
[----:B------:R-:W1:Y:S08]  /*00d0*/  LDC.64 R2, c[0x0][0x398] ;  /* 0x0000e600ff027b82 */ /* 0x000e700000000a00 */
[----:B------:R-:W1:Y:S02]  /*00e0*/  LDC.64 R4, c[0x0][0x3b0] ;  /* 0x0000ec00ff047b82 */ /* 0x000e640000000a00 */
[----:B-1----:R-:W-:-:S04]  /*00f0*/  ISETP.LT.U32.AND P0, PT, R2, R4, PT ;  /* 0x000000040200720c */ /* 0x002fc80003f01070 */
[----:B------:R-:W-:-:S04]  /*0100*/  ISETP.LT.AND.EX P0, PT, R3, R5, PT, P0 ;  /* 0x000000050300720c */ /* 0x000fc80003f01300 */
[----:B------:R-:W-:Y:S02]  /*0110*/  SEL R0, R2, R4, P0 ;  /* 0x0000000402007207 */ /* 0x000fe40000000000 */
[----:B------:R-:W-:Y:S02]  /*0120*/  SEL R2, R3, R5, P0 ;  /* 0x0000000503027207 */ /* 0x000fe40000000000 */
[----:B------:R-:W-:-:S04]  /*0130*/  ISETP.GE.U32.AND P0, PT, R0, 0x1, PT ;  /* 0x000000010000780c */ /* 0x000fc80003f06070 */
[----:B------:R-:W-:-:S13]  /*0140*/  ISETP.GE.AND.EX P0, PT, R2, RZ, PT, P0 ;  /* 0x000000ff0200720c */ /* 0x000fda0003f06300 */
[----:B------:R-:W-:Y:S05]  /*0150*/  @!P0 EXIT ;  /* 0x000000000000894d */ /* 0x000fea0003800000 */
[----:B------:R-:W1:Y:S08]  /*0160*/  LDC.64 R6, c[0x0][0x3a0] ;  /* 0x0000e800ff067b82 */ /* 0x000e700000000a00 */
[----:B------:R-:W2:Y:S01]  /*0170*/  LDC.64 R10, c[0x0][0x358] ;  /* 0x0000d600ff0a7b82 */ /* 0x000ea20000000a00 */
[----:B-1----:R-:W-:-:S04]  /*0180*/  ISETP.GE.U32.AND P0, PT, R6, 0x1, PT ;  /* 0x000000010600780c */ /* 0x002fc80003f06070 */
[----:B------:R-:W-:-:S13]  /*0190*/  ISETP.GE.AND.EX P0, PT, R7, RZ, PT, P0 ;  /* 0x000000ff0700720c */ /* 0x000fda0003f06300 */
[----:B--2---:R-:W-:Y:S05]  /*01a0*/  @!P0 BRA `(.L_x_24) ;  /* 0x0000000c00b88947 */ /* 0x004fea0003800000 */
[----:B------:R-:W1:Y:S01]  /*01b0*/  LDC.64 R8, c[0x0][0x3a8] ;  /* 0x0000ea00ff087b82 */ /* 0x000e620000000a00 */
[C---:B------:R-:W-:Y:S01]  /*01c0*/  LOP3.LUT R2, R6.reuse, 0x7, RZ, 0xc0, !PT ;  /* 0x0000000706027812 */ /* 0x040fe200078ec0ff */
[----:B------:R-:W-:Y:S01]  /*01d0*/  IMAD.MOV.U32 R5, RZ, RZ, RZ ;  /* 0x000000ffff057224 */ /* 0x000fe200078e00ff */
[C---:B------:R-:W-:Y:S02]  /*01e0*/  LOP3.LUT R3, R6.reuse, 0x3, RZ, 0xc0, !PT ;  /* 0x0000000306037812 */ /* 0x040fe400078ec0ff */
[----:B------:R-:W-:Y:S02]  /*01f0*/  LOP3.LUT R4, R6, 0xfffffff8, RZ, 0xc0, !PT ;  /* 0xfffffff806047812 */ /* 0x000fe400078ec0ff */
[----:B------:R-:W-:Y:S01]  /*0200*/  LOP3.LUT R0, R7, 0x7fffffff, RZ, 0xc0, !PT ;  /* 0x7fffffff07007812 */ /* 0x000fe200078ec0ff */
[----:B------:R-:W-:Y:S01]  /*0210*/  IMAD.MOV.U32 R7, RZ, RZ, RZ ;  /* 0x000000ffff077224 */ /* 0x000fe200078e00ff */
[C-C-:B-1----:R-:W-:Y:S02]  /*0220*/  SHF.L.U64.HI R6, R8.reuse, 0x6, R9.reuse ;  /* 0x0000000608067819 */ /* 0x142fe40000010209 */
[----:B------:R-:W-:-:S07]  /*0230*/  SHF.L.U64.HI R9, R8, 0x3, R9 ;  /* 0x0000000308097819 */ /* 0x000fce0000010209 */
.L_x_33:
[----:B------:R-:W-:Y:S01]  /*0240*/  BSSY.RECONVERGENT B0, `(.L_x_25) ;  /* 0x00000dd000007945 */ /* 0x000fe20003800200 */
[----:B------:R-:W-:-:S07]  /*0250*/  CS2R R28, SRZ ;  /* 0x00000000001c7805 */ /* 0x000fce000001ff00 */
.L_x_32:
[----:B------:R-:W1:Y:S01]  /*0260*/  LDC.64 R12, c[0x0][0x3a0] ;  /* 0x0000e800ff0c7b82 */ /* 0x000e620000000a00 */
[----:B------:R-:W-:Y:S02]  /*0270*/  CS2R R34, SRZ ;  /* 0x0000000000227805 */ /* 0x000fe4000001ff00 */
[----:B------:R-:W-:Y:S02]  /*0280*/  CS2R R24, SRZ ;  /* 0x0000000000187805 */ /* 0x000fe4000001ff00 */
[----:B-1----:R-:W-:-:S04]  /*0290*/  ISETP.GE.U32.AND P0, PT, R12, 0x8, PT ;  /* 0x000000080c00780c */ /* 0x002fc80003f06070 */
[----:B------:R-:W-:-:S13]  /*02a0*/  ISETP.GE.U32.AND.EX P0, PT, R13, RZ, PT, P0 ;  /* 0x000000ff0d00720c */ /* 0x000fda0003f06100 */
[----:B------:R-:W-:Y:S05]  /*02b0*/  @!P0 BRA `(.L_x_26) ;  /* 0x00000004003c8947 */ /* 0x000fea0003800000 */
[----:B------:R-:W1:Y:S01]  /*02c0*/  LDCU.64 UR4, c[0x0][0x388] ;  /* 0x00007100ff0477ac */ /* 0x000e620008000a00 */
[-C--:B------:R-:W-:Y:S01]  /*02d0*/  IMAD R16, R7, R12.reuse, RZ ;  /* 0x0000000c07107224 */ /* 0x080fe200078e02ff */
[----:B------:R-:W-:Y:S01]  /*02e0*/  BSSY.RECONVERGENT B1, `(.L_x_27) ;  /* 0x000004a000017945 */ /* 0x000fe20003800200 */
[C---:B------:R-:W-:Y:S01]  /*02f0*/  IMAD.WIDE.U32 R14, R5.reuse, R12, RZ ;  /* 0x0000000c050e7225 */ /* 0x040fe200078e00ff */
[----:B------:R-:W2:Y:S01]  /*0300*/  LDCU.64 UR6, c[0x0][0x390] ;  /* 0x00007200ff0677ac */ /* 0x000ea20008000a00 */
[----:B------:R-:W-:Y:S02]  /*0310*/  CS2R R24, SRZ ;  /* 0x0000000000187805 */ /* 0x000fe4000001ff00 */
[----:B------:R-:W-:Y:S02]  /*0320*/  IMAD R17, R5, R13, R16 ;  /* 0x0000000d05117224 */ /* 0x000fe400078e0210 */
[----:B------:R-:W-:Y:S02]  /*0330*/  IMAD.MOV.U32 R36, RZ, RZ, R4 ;  /* 0x000000ffff247224 */ /* 0x000fe400078e0004 */
[----:B------:R-:W-:-:S02]  /*0340*/  IMAD.IADD R15, R15, 0x1, R17 ;  /* 0x000000010f0f7824 */ /* 0x000fc400078e0211 */
[----:B------:R-:W-:Y:S01]  /*0350*/  IMAD.MOV.U32 R32, RZ, RZ, R0 ;  /* 0x000000ffff207224 */ /* 0x000fe200078e0000 */
[----:B-1----:R-:W-:-:S04]  /*0360*/  LEA R16, P0, R14, UR4, 0x3 ;  /* 0x000000040e107c11 */ /* 0x002fc8000f8018ff */
[----:B------:R-:W-:Y:S02]  /*0370*/  IADD3 R16, P1, PT, R16, 0x20, RZ ;  /* 0x0000002010107810 */ /* 0x000fe40007f3e0ff */
[----:B------:R-:W-:Y:S02]  /*0380*/  LEA.HI.X R14, R14, UR5, R15, 0x3, P0 ;  /* 0x000000050e0e7c11 */ /* 0x000fe400080f1c0f */
[----:B--2---:R-:W-:-:S03]  /*0390*/  LEA R33, P2, R28, UR6, 0x3 ;  /* 0x000000061c217c11 */ /* 0x004fc6000f8418ff */
[----:B------:R-:W-:Y:S01]  /*03a0*/  IMAD.X R17, RZ, RZ, R14, P1 ;  /* 0x000000ffff117224 */ /* 0x000fe200008e060e */
[----:B------:R-:W-:-:S09]  /*03b0*/  LEA.HI.X R34, R28, UR7, R29, 0x3, P2 ;  /* 0x000000071c227c11 */ /* 0x000fd200090f1c1d */
.L_x_28:
[----:B------:R-:W-:Y:S01]  /*03c0*/  R2UR UR6, R10 ;  /* 0x000000000a0672ca */ /* 0x000fe200000e0000 */
[----:B------:R-:W-:Y:S01]  /*03d0*/  IMAD.SHL.U32 R35, R8, 0x8, RZ ;  /* 0x0000000808237824 */ /* 0x000fe200078e00ff */
[C---:B------:R-:W-:Y:S01]  /*03e0*/  R2UR UR7, R11.reuse ;  /* 0x000000000b0772ca */ /* 0x040fe200000e0000 */
[----:B------:R-:W-:Y:S01]  /*03f0*/  IMAD.MOV.U32 R14, RZ, RZ, R16 ;  /* 0x000000ffff0e7224 */ /* 0x000fe200078e0010 */
[C---:B------:R-:W-:Y:S01]  /*0400*/  R2UR UR4, R10.reuse ;  /* 0x000000000a0472ca */ /* 0x040fe200000e0000 */
[----:B------:R-:W-:Y:S01]  /*0410*/  IMAD.MOV.U32 R15, RZ, RZ, R17 ;  /* 0x000000ffff0f7224 */ /* 0x000fe200078e0011 */
[C---:B------:R-:W-:Y:S01]  /*0420*/  R2UR UR5, R11.reuse ;  /* 0x000000000b0572ca */ /* 0x040fe200000e0000 */
[----:B------:R-:W-:Y:S01]  /*0430*/  IMAD.MOV.U32 R30, RZ, RZ, R33 ;  /* 0x000000ffff1e7224 */ /* 0x000fe200078e0021 */
[----:B------:R-:W-:Y:S01]  /*0440*/  R2UR UR8, R10 ;  /* 0x000000000a0872ca */ /* 0x000fe200000e0000 */
[----:B------:R-:W-:Y:S01]  /*0450*/  IMAD.MOV.U32 R31, RZ, RZ, R34 ;  /* 0x000000ffff1f7224 */ /* 0x000fe200078e0022 */
[----:B------:R-:W-:-:S02]  /*0460*/  R2UR UR9, R11 ;  /* 0x000000000b0972ca */ /* 0x000fc400000e0000 */
[----:B------:R-:W-:Y:S02]  /*0470*/  R2UR UR10, R10 ;  /* 0x000000000a0a72ca */ /* 0x000fe400000e0000 */
[----:B------:R-:W-:Y:S01]  /*0480*/  R2UR UR11, R11 ;  /* 0x000000000b0b72ca */ /* 0x000fe200000e0000 */
[----:B------:R-:W2:Y:S01]  /*0490*/  LDG.E.64 R18, desc[UR6][R30.64] ;  /* 0x000000061e127981 */ /* 0x000ea2000c1e1b00 */
[----:B------:R-:W-:-:S03]  /*04a0*/  IADD3 R16, P0, PT, R33, R35, RZ ;  /* 0x0000002321107210 */ /* 0x000fc60007f1e0ff */
[----:B------:R-:W2:Y:S02]  /*04b0*/  LDG.E.64 R22, desc[UR4][R14.64+-0x20] ;  /* 0xffffe0040e167981 */ /* 0x000ea4000c1e1b00 */
[----:B------:R-:W-:Y:S02]  /*04c0*/  IMAD.X R17, R34, 0x1, R9, P0 ;  /* 0x0000000122117824 */ /* 0x000fe400000e0609 */
[----:B------:R-:W3:Y:S04]  /*04d0*/  LDG.E.64 R20, desc[UR8][R14.64+-0x18] ;  /* 0xffffe8080e147981 */ /* 0x000ee8000c1e1b00 */
[----:B------:R-:W3:Y:S01]  /*04e0*/  LDG.E.64 R26, desc[UR10][R16.64] ;  /* 0x0000000a101a7981 */ /* 0x000ee2000c1e1b00 */
[----:B--2---:R-:W-:Y:S01]  /*04f0*/  DFMA R22, R22, R18, R24 ;  /* 0x000000121616722b */ /* 0x004fe20000000018 */
[----:B------:R-:W-:-:S02]  /*0500*/  IADD3 R18, P0, PT, R16, R35, RZ ;  /* 0x0000002310127210 */ /* 0x000fc40007f1e0ff */
[----:B------:R-:W2:Y:S03]  /*0510*/  LDG.E.64 R24, desc[UR4][R14.64+-0x10] ;  /* 0xfffff0040e187981 */ /* 0x000ea6000c1e1b00 */
[--C-:B------:R-:W-:Y:S02]  /*0520*/  IMAD.X R19, R17, 0x1, R9.reuse, P0 ;  /* 0x0000000111137824 */ /* 0x100fe400000e0609 */
[----:B---3--:R-:W-:Y:S01]  /*0530*/  DFMA R26, R20, R26, R22 ;  /* 0x0000001a141a722b */ /* 0x008fe20000000016 */
[----:B------:R-:W-:Y:S02]  /*0540*/  IADD3 R20, P0, PT, R18, R35, RZ ;  /* 0x0000002312147210 */ /* 0x000fe40007f1e0ff */
[----:B------:R-:W2:Y:S03]  /*0550*/  LDG.E.64 R22, desc[UR6][R18.64] ;  /* 0x0000000612167981 */ /* 0x000ea6000c1e1b00 */
[----:B------:R-:W-:-:S05]  /*0560*/  IMAD.X R21, R19, 0x1, R9, P0 ;  /* 0x0000000113157824 */ /* 0x000fca00000e0609 */
[----:B------:R-:W3:Y:S04]  /*0570*/  LDG.E.64 R16, desc[UR10][R20.64] ;  /* 0x0000000a14107981 */ /* 0x000ee8000c1e1b00 */
[----:B------:R-:W3:Y:S01]  /*0580*/  LDG.E.64 R18, desc[UR8][R14.64+-0x8] ;  /* 0xfffff8080e127981 */ /* 0x000ee2000c1e1b00 */
[----:B------:R-:W-:-:S05]  /*0590*/  IADD3 R30, P0, PT, R20, R35, RZ ;  /* 0x00000023141e7210 */ /* 0x000fca0007f1e0ff */
[----:B------:R-:W-:-:S05]  /*05a0*/  IMAD.X R31, R21, 0x1, R9, P0 ;  /* 0x00000001151f7824 */ /* 0x000fca00000e0609 */
[----:B------:R-:W4:Y:S01]  /*05b0*/  LDG.E.64 R20, desc[UR6][R30.64] ;  /* 0x000000061e147981 */ /* 0x000f22000c1e1b00 */
[----:B--2---:R-:W-:-:S03]  /*05c0*/  DFMA R22, R24, R22, R26 ;  /* 0x000000161816722b */ /* 0x004fc6000000001a */
[----:B------:R-:W2:Y:S05]  /*05d0*/  LDG.E.64 R26, desc[UR8][R14.64+0x8] ;  /* 0x000008080e1a7981 */ /* 0x000eaa000c1e1b00 */
[----:B---3--:R-:W-:Y:S01]  /*05e0*/  DFMA R16, R18, R16, R22 ;  /* 0x000000101210722b */ /* 0x008fe20000000016 */
[----:B------:R-:W4:Y:S01]  /*05f0*/  LDG.E.64 R18, desc[UR4][R14.64] ;  /* 0x000000040e127981 */ /* 0x000f22000c1e1b00 */
[----:B------:R-:W-:-:S05]  /*0600*/  IADD3 R22, P0, PT, R30, R35, RZ ;  /* 0x000000231e167210 */ /* 0x000fca0007f1e0ff */
[----:B------:R-:W-:-:S05]  /*0610*/  IMAD.X R23, R31, 0x1, R9, P0 ;  /* 0x000000011f177824 */ /* 0x000fca00000e0609 */
[----:B------:R-:W2:Y:S01]  /*0620*/  LDG.E.64 R24, desc[UR10][R22.64] ;  /* 0x0000000a16187981 */ /* 0x000ea2000c1e1b00 */
[----:B----4-:R-:W-:Y:S01]  /*0630*/  DFMA R16, R18, R20, R16 ;  /* 0x000000141210722b */ /* 0x010fe20000000010 */
[----:B------:R-:W-:-:S05]  /*0640*/  IADD3 R18, P0, PT, R22, R35, RZ ;  /* 0x0000002316127210 */ /* 0x000fca0007f1e0ff */
[----:B------:R-:W-:Y:S01]  /*0650*/  IMAD.X R19, R23, 0x1, R9, P0 ;  /* 0x0000000117137824 */ /* 0x000fe200000e0609 */
[----:B------:R-:W-:Y:S01]  /*0660*/  IADD3 R20, P0, PT, R18, R35, RZ ;  /* 0x0000002312147210 */ /* 0x000fe20007f1e0ff */
[----:B--2---:R-:W-:-:S03]  /*0670*/  DFMA R24, R26, R24, R16 ;  /* 0x000000181a18722b */ /* 0x004fc60000000010 */
[----:B------:R-:W2:Y:S01]  /*0680*/  LDG.E.64 R22, desc[UR6][R18.64] ;  /* 0x0000000612167981 */ /* 0x000ea2000c1e1b00 */
[----:B------:R-:W-:-:S03]  /*0690*/  IMAD.X R21, R19, 0x1, R9, P0 ;  /* 0x0000000113157824 */ /* 0x000fc600000e0609 */
[----:B------:R-:W2:Y:S04]  /*06a0*/  LDG.E.64 R16, desc[UR4][R14.64+0x10] ;  /* 0x000010040e107981 */ /* 0x000ea8000c1e1b00 */
[----:B------:R-:W3:Y:S04]  /*06b0*/  LDG.E.64 R26, desc[UR8][R14.64+0x18] ;  /* 0x000018080e1a7981 */ /* 0x000ee8000c1e1b00 */
[----:B------:R-:W3:Y:S01]  /*06c0*/  LDG.E.64 R20, desc[UR10][R20.64] ;  /* 0x0000000a14147981 */ /* 0x000ee2000c1e1b00 */
[----:B------:R-:W-:-:S04]  /*06d0*/  IADD3 R36, P0, PT, R36, -0x8, RZ ;  /* 0xfffffff824247810 */ /* 0x000fc80007f1e0ff */
[----:B------:R-:W-:Y:S02]  /*06e0*/  IADD3.X R32, PT, PT, R32, -0x1, RZ, P0, !PT ;  /* 0xffffffff20207810 */ /* 0x000fe400007fe4ff */
[----:B------:R-:W-:-:S04]  /*06f0*/  ISETP.NE.U32.AND P0, PT, R36, RZ, PT ;  /* 0x000000ff2400720c */ /* 0x000fc80003f05070 */
[----:B------:R-:W-:Y:S02]  /*0700*/  ISETP.NE.AND.EX P0, PT, R32, RZ, PT, P0 ;  /* 0x000000ff2000720c */ /* 0x000fe40003f05300 */
[----:B------:R-:W-:-:S05]  /*0710*/  LEA R33, P1, R8, R33, 0x6 ;  /* 0x0000002108217211 */ /* 0x000fca00078230ff */
[----:B------:R-:W-:Y:S01]  /*0720*/  IMAD.X R34, R34, 0x1, R6, P1 ;  /* 0x0000000122227824 */ /* 0x000fe200008e0606 */
[----:B--2---:R-:W-:Y:S01]  /*0730*/  DFMA R24, R16, R22, R24 ;  /* 0x000000161018722b */ /* 0x004fe20000000018 */
[----:B------:R-:W-:-:S07]  /*0740*/  IADD3 R16, P2, PT, R14, 0x40, RZ ;  /* 0x000000400e107810 */ /* 0x000fce0007f5e0ff */
[----:B---3--:R-:W-:Y:S01]  /*0750*/  DFMA R24, R26, R20, R24 ;  /* 0x000000141a18722b */ /* 0x008fe20000000018 */
[----:B------:R-:W-:Y:S01]  /*0760*/  IMAD.X R17, RZ, RZ, R15, P2 ;  /* 0x000000ffff117224 */ /* 0x000fe200010e060f */
[----:B------:R-:W-:Y:S09]  /*0770*/  @P0 BRA `(.L_x_28) ;  /* 0xfffffffc00100947 */ /* 0x000ff2000383ffff */
[----:B------:R-:W-:Y:S05]  /*0780*/  BSYNC.RECONVERGENT B1 ;  /* 0x0000000000017941 */ /* 0x000fea0003800200 */
.L_x_27:
[----:B------:R-:W-:Y:S02]  /*0790*/  IMAD.MOV.U32 R34, RZ, RZ, R4 ;  /* 0x000000ffff227224 */ /* 0x000fe400078e0004 */
[----:B------:R-:W-:-:S07]  /*07a0*/  IMAD.MOV.U32 R35, RZ, RZ, R0 ;  /* 0x000000ffff237224 */ /* 0x000fce00078e0000 */
.L_x_26:
[----:B------:R-:W-:-:S04]  /*07b0*/  ISETP.NE.U32.AND P0, PT, R2, RZ, PT ;  /* 0x000000ff0200720c */ /* 0x000fc80003f05070 */
[----:B------:R-:W-:-:S13]  /*07c0*/  ISETP.NE.AND.EX P0, PT, RZ, RZ, PT, P0 ;  /* 0x000000ffff00720c */ /* 0x000fda0003f05300 */
[----:B------:R-:W-:Y:S05]  /*07d0*/  @!P0 BRA `(.L_x_29) ;  /* 0x0000000400cc8947 */ /* 0x000fea0003800000 */
[----:B------:R-:W-:-:S04]  /*07e0*/  IADD3 R14, P0, PT, R2, -0x1, RZ ;  /* 0xffffffff020e7810 */ /* 0x000fc80007f1e0ff */
[----:B------:R-:W-:Y:S01]  /*07f0*/  ISETP.GE.U32.AND P1, PT, R14, 0x3, PT ;  /* 0x000000030e00780c */ /* 0x000fe20003f26070 */
[----:B------:R-:W-:Y:S01]  /*0800*/  IMAD.X R14, RZ, RZ, -0x1, P0 ;  /* 0xffffffffff0e7424 */ /* 0x000fe200000e06ff */
[----:B------:R-:W-:-:S04]  /*0810*/  ISETP.NE.U32.AND P0, PT, R3, RZ, PT ;  /* 0x000000ff0300720c */ /* 0x000fc80003f05070 */
[----:B------:R-:W-:Y:S02]  /*0820*/  ISETP.GE.U32.AND.EX P1, PT, R14, RZ, PT, P1 ;  /* 0x000000ff0e00720c */ /* 0x000fe40003f26110 */
[----:B------:R-:W-:-:S11]  /*0830*/  ISETP.NE.AND.EX P0, PT, RZ, RZ, PT, P0 ;  /* 0x000000ffff00720c */ /* 0x000fd60003f05300 */
[----:B------:R-:W-:Y:S05]  /*0840*/  @!P1 BRA `(.L_x_30) ;  /* 0x0000000000b09947 */ /* 0x000fea0003800000 */
[----:B------:R-:W1:Y:S01]  /*0850*/  LDCU.64 UR6, c[0x0][0x3a8] ;  /* 0x00007500ff0677ac */ /* 0x000e620008000a00 */
[-C--:B------:R-:W-:Y:S01]  /*0860*/  IMAD R14, R7, R12.reuse, RZ ;  /* 0x0000000c070e7224 */ /* 0x080fe200078e02ff */
[----:B------:R-:W-:Y:S01]  /*0870*/  R2UR UR10, R10 ;  /* 0x000000000a0a72ca */ /* 0x000fe200000e0000 */
[----:B------:R-:W-:Y:S01]  /*0880*/  IMAD.WIDE.U32 R18, R5, R12, R34 ;  /* 0x0000000c05127225 */ /* 0x000fe200078e0022 */
[----:B------:R-:W2:Y:S01]  /*0890*/  LDCU.64 UR4, c[0x0][0x388] ;  /* 0x00007100ff0477ac */ /* 0x000ea20008000a00 */
[----:B------:R-:W-:Y:S02]  /*08a0*/  R2UR UR11, R11 ;  /* 0x000000000b0b72ca */ /* 0x000fe400000e0000 */
[----:B------:R-:W-:Y:S01]  /*08b0*/  IMAD R23, R5, R13, R14 ;  /* 0x0000000d05177224 */ /* 0x000fe200078e020e */
[----:B------:R-:W3:Y:S01]  /*08c0*/  LDCU.64 UR8, c[0x0][0x390] ;  /* 0x00007200ff0877ac */ /* 0x000ee20008000a00 */
[----:B-1----:R-:W-:Y:S02]  /*08d0*/  IMAD R15, R35, UR6, RZ ;  /* 0x00000006230f7c24 */ /* 0x002fe4000f8e02ff */
[----:B------:R-:W-:Y:S01]  /*08e0*/  IMAD.WIDE.U32 R16, R34, UR6, R28 ;  /* 0x0000000622107c25 */ /* 0x000fe2000f8e001c */
[----:B------:R-:W-:-:S02]  /*08f0*/  R2UR UR6, R10 ;  /* 0x000000000a0672ca */ /* 0x000fc400000e0000 */
[----:B--2---:R-:W-:Y:S01]  /*0900*/  LEA R14, P1, R18, UR4, 0x3 ;  /* 0x00000004120e7c11 */ /* 0x004fe2000f8218ff */
[----:B------:R-:W-:Y:S01]  /*0910*/  IMAD R21, R34, UR7, R15 ;  /* 0x0000000722157c24 */ /* 0x000fe2000f8e020f */
[----:B------:R-:W-:Y:S01]  /*0920*/  R2UR UR7, R11 ;  /* 0x000000000b0772ca */ /* 0x000fe200000e0000 */
[----:B------:R-:W-:Y:S01]  /*0930*/  IMAD.IADD R15, R23, 0x1, R19 ;  /* 0x00000001170f7824 */ /* 0x000fe200078e0213 */
[----:B---3--:R-:W-:Y:S01]  /*0940*/  LEA R20, P2, R16, UR8, 0x3 ;  /* 0x0000000810147c11 */ /* 0x008fe2000f8418ff */
[----:B------:R-:W-:-:S03]  /*0950*/  IMAD.IADD R17, R17, 0x1, R21 ;  /* 0x0000000111117824 */ /* 0x000fc600078e0215 */
[----:B------:R-:W-:Y:S02]  /*0960*/  LEA.HI.X R15, R18, UR5, R15, 0x3, P1 ;  /* 0x00000005120f7c11 */ /* 0x000fe400088f1c0f */
[----:B------:R-:W-:-:S05]  /*0970*/  LEA.HI.X R21, R16, UR9, R17, 0x3, P2 ;  /* 0x0000000910157c11 */ /* 0x000fca00090f1c11 */
[----:B------:R-:W2:Y:S04]  /*0980*/  LDG.E.64 R16, desc[UR6][R14.64] ;  /* 0x000000060e107981 */ /* 0x000ea8000c1e1b00 */
[----:B------:R-:W2:Y:S01]  /*0990*/  LDG.E.64 R30, desc[UR10][R20.64] ;  /* 0x0000000a141e7981 */ /* 0x000ea2000c1e1b00 */
[----:B------:R-:W-:Y:S01]  /*09a0*/  IMAD.SHL.U32 R19, R8, 0x8, RZ ;  /* 0x0000000808137824 */ /* 0x000fe200078e00ff */
[----:B------:R-:W-:Y:S02]  /*09b0*/  R2UR UR4, R10 ;  /* 0x000000000a0472ca */ /* 0x000fe400000e0000 */
[----:B------:R-:W-:Y:S02]  /*09c0*/  R2UR UR5, R11 ;  /* 0x000000000b0572ca */ /* 0x000fe400000e0000 */
[----:B------:R-:W-:-:S02]  /*09d0*/  IADD3 R32, P1, PT, R20, R19, RZ ;  /* 0x0000001314207210 */ /* 0x000fc40007f3e0ff */
[----:B------:R-:W-:Y:S02]  /*09e0*/  R2UR UR8, R10 ;  /* 0x000000000a0872ca */ /* 0x000fe400000e0000 */
[----:B------:R-:W-:Y:S01]  /*09f0*/  R2UR UR9, R11 ;  /* 0x000000000b0972ca */ /* 0x000fe200000e0000 */
[----:B------:R-:W-:-:S06]  /*0a00*/  IMAD.X R33, R21, 0x1, R9, P1 ;  /* 0x0000000115217824 */ /* 0x000fcc00008e0609 */
[----:B------:R-:W3:Y:S04]  /*0a10*/  LDG.E.64 R26, desc[UR4][R14.64+0x8] ;  /* 0x000008040e1a7981 */ /* 0x000ee8000c1e1b00 */
[----:B------:R-:W4:Y:S04]  /*0a20*/  LDG.E.64 R36, desc[UR4][R14.64+0x18] ;  /* 0x000018040e247981 */ /* 0x000f28000c1e1b00 */
[----:B------:R-:W5:Y:S01]  /*0a30*/  LDG.E.64 R20, desc[UR8][R14.64+0x10] ;  /* 0x000010080e147981 */ /* 0x000f62000c1e1b00 */
[----:B--2---:R-:W-:Y:S01]  /*0a40*/  DFMA R30, R16, R30, R24 ;  /* 0x0000001e101e722b */ /* 0x004fe20000000018 */
[----:B------:R-:W-:-:S02]  /*0a50*/  IADD3 R16, P1, PT, R32, R19, RZ ;  /* 0x0000001320107210 */ /* 0x000fc40007f3e0ff */
[----:B------:R-:W3:Y:S03]  /*0a60*/  LDG.E.64 R24, desc[UR6][R32.64] ;  /* 0x0000000620187981 */ /* 0x000ee6000c1e1b00 */
[----:B------:R-:W-:Y:S01]  /*0a70*/  IMAD.X R17, R33, 0x1, R9, P1 ;  /* 0x0000000121117824 */ /* 0x000fe200008e0609 */
[----:B------:R-:W-:-:S04]  /*0a80*/  IADD3 R18, P1, PT, R16, R19, RZ ;  /* 0x0000001310127210 */ /* 0x000fc80007f3e0ff */
[----:B------:R-:W5:Y:S01]  /*0a90*/  LDG.E.64 R22, desc[UR10][R16.64] ;  /* 0x0000000a10167981 */ /* 0x000f62000c1e1b00 */
[----:B------:R-:W-:-:S06]  /*0aa0*/  IMAD.X R19, R17, 0x1, R9, P1 ;  /* 0x0000000111137824 */ /* 0x000fcc00008e0609 */
[----:B------:R-:W4:Y:S01]  /*0ab0*/  LDG.E.64 R18, desc[UR6][R18.64] ;  /* 0x0000000612127981 */ /* 0x000f22000c1e1b00 */
[----:B------:R-:W-:-:S05]  /*0ac0*/  IADD3 R34, P1, PT, R34, 0x4, RZ ;  /* 0x0000000422227810 */ /* 0x000fca0007f3e0ff */
[----:B------:R-:W-:Y:S01]  /*0ad0*/  IMAD.X R35, RZ, RZ, R35, P1 ;  /* 0x000000ffff237224 */ /* 0x000fe200008e0623 */
[----:B---3--:R-:W-:-:S08]  /*0ae0*/  DFMA R24, R26, R24, R30 ;  /* 0x000000181a18722b */ /* 0x008fd0000000001e */
[----:B-----5:R-:W-:-:S08]  /*0af0*/  DFMA R24, R20, R22, R24 ;  /* 0x000000161418722b */ /* 0x020fd00000000018 */
[----:B----4-:R-:W-:-:S11]  /*0b00*/  DFMA R24, R36, R18, R24 ;  /* 0x000000122418722b */ /* 0x010fd60000000018 */
.L_x_30:
[----:B------:R-:W-:Y:S05]  /*0b10*/  @!P0 BRA `(.L_x_29) ;  /* 0x0000000000fc8947 */ /* 0x000fea0003800000 */
[----:B------:R-:W-:Y:S02]  /*0b20*/  ISETP.NE.U32.AND P1, PT, R3, 0x1, PT ;  /* 0x000000010300780c */ /* 0x000fe40003f25070 */
[----:B------:R-:W-:Y:S02]  /*0b30*/  LOP3.LUT R14, R12, 0x1, RZ, 0xc0, !PT ;  /* 0x000000010c0e7812 */ /* 0x000fe400078ec0ff */
[----:B------:R-:W-:Y:S02]  /*0b40*/  ISETP.NE.AND.EX P1, PT, RZ, RZ, PT, P1 ;  /* 0x000000ffff00720c */ /* 0x000fe40003f25310 */
[----:B------:R-:W-:-:S04]  /*0b50*/  ISETP.NE.U32.AND P0, PT, R14, 0x1, PT ;  /* 0x000000010e00780c */ /* 0x000fc80003f05070 */
[----:B------:R-:W-:-:S07]  /*0b60*/  ISETP.NE.U32.AND.EX P0, PT, RZ, RZ, PT, P0 ;  /* 0x000000ffff00720c */ /* 0x000fce0003f05100 */
[----:B------:R-:W-:Y:S06]  /*0b70*/  @!P1 BRA `(.L_x_31) ;  /* 0x0000000000889947 */ /* 0x000fec0003800000 */
[----:B------:R-:W1:Y:S01]  /*0b80*/  LDCU.64 UR6, c[0x0][0x3a8] ;  /* 0x00007500ff0677ac */ /* 0x000e620008000a00 */
[-C--:B------:R-:W-:Y:S01]  /*0b90*/  IMAD R14, R7, R12.reuse, RZ ;  /* 0x0000000c070e7224 */ /* 0x080fe200078e02ff */
[----:B------:R-:W-:Y:S01]  /*0ba0*/  R2UR UR10, R10 ;  /* 0x000000000a0a72ca */ /* 0x000fe200000e0000 */
[----:B------:R-:W-:Y:S01]  /*0bb0*/  IMAD.WIDE.U32 R16, R5, R12, R34 ;  /* 0x0000000c05107225 */ /* 0x000fe200078e0022 */
[----:B------:R-:W2:Y:S01]  /*0bc0*/  LDCU.64 UR4, c[0x0][0x388] ;  /* 0x00007100ff0477ac */ /* 0x000ea20008000a00 */
[----:B------:R-:W-:Y:S02]  /*0bd0*/  R2UR UR11, R11 ;  /* 0x000000000b0b72ca */ /* 0x000fe400000e0000 */
[----:B------:R-:W-:Y:S01]  /*0be0*/  IMAD R19, R5, R13, R14 ;  /* 0x0000000d05137224 */ /* 0x000fe200078e020e */
[----:B------:R-:W3:Y:S03]  /*0bf0*/  LDCU.64 UR8, c[0x0][0x390] ;  /* 0x00007200ff0877ac */ /* 0x000ee60008000a00 */
[----:B------:R-:W-:-:S02]  /*0c00*/  IMAD.IADD R19, R19, 0x1, R17 ;  /* 0x0000000113137824 */ /* 0x000fc400078e0211 */
[----:B-1----:R-:W-:Y:S02]  /*0c10*/  IMAD R21, R35, UR6, RZ ;  /* 0x0000000623157c24 */ /* 0x002fe4000f8e02ff */
[----:B------:R-:W-:Y:S01]  /*0c20*/  IMAD.WIDE.U32 R14, R34, UR6, R28 ;  /* 0x00000006220e7c25 */ /* 0x000fe2000f8e001c */
[----:B------:R-:W-:Y:S02]  /*0c30*/  R2UR UR6, R10 ;  /* 0x000000000a0672ca */ /* 0x000fe400000e0000 */
[----:B--2---:R-:W-:Y:S01]  /*0c40*/  LEA R22, P1, R16, UR4, 0x3 ;  /* 0x0000000410167c11 */ /* 0x004fe2000f8218ff */
[----:B------:R-:W-:Y:S01]  /*0c50*/  IMAD R21, R34, UR7, R21 ;  /* 0x0000000722157c24 */ /* 0x000fe2000f8e0215 */
[----:B------:R-:W-:Y:S02]  /*0c60*/  R2UR UR7, R11 ;  /* 0x000000000b0772ca */ /* 0x000fe400000e0000 */
[----:B---3--:R-:W-:Y:S01]  /*0c70*/  LEA R18, P2, R14, UR8, 0x3 ;  /* 0x000000080e127c11 */ /* 0x008fe2000f8418ff */
[----:B------:R-:W-:Y:S01]  /*0c80*/  IMAD.IADD R21, R15, 0x1, R21 ;  /* 0x000000010f157824 */ /* 0x000fe200078e0215 */
[----:B------:R-:W-:Y:S01]  /*0c90*/  LEA.HI.X R23, R16, UR5, R19, 0x3, P1 ;  /* 0x0000000510177c11 */ /* 0x000fe200088f1c13 */
[----:B------:R-:W-:Y:S01]  /*0ca0*/  IMAD.SHL.U32 R15, R8, 0x8, RZ ;  /* 0x00000008080f7824 */ /* 0x000fe200078e00ff */
[----:B------:R-:W-:-:S02]  /*0cb0*/  R2UR UR4, R10 ;  /* 0x000000000a0472ca */ /* 0x000fc400000e0000 */
[----:B------:R-:W-:Y:S02]  /*0cc0*/  LEA.HI.X R19, R14, UR9, R21, 0x3, P2 ;  /* 0x000000090e137c11 */ /* 0x000fe400090f1c15 */
[C---:B------:R-:W-:Y:S02]  /*0cd0*/  R2UR UR5, R11.reuse ;  /* 0x000000000b0572ca */ /* 0x040fe400000e0000 */
[----:B------:R-:W-:Y:S01]  /*0ce0*/  R2UR UR8, R10 ;  /* 0x000000000a0872ca */ /* 0x000fe200000e0000 */
[----:B------:R-:W2:Y:S01]  /*0cf0*/  LDG.E.64 R20, desc[UR6][R22.64] ;  /* 0x0000000616147981 */ /* 0x000ea2000c1e1b00 */
[----:B------:R-:W-:Y:S02]  /*0d00*/  R2UR UR9, R11 ;  /* 0x000000000b0972ca */ /* 0x000fe400000e0000 */
[----:B------:R-:W-:Y:S01]  /*0d10*/  IADD3 R14, P1, PT, R18, R15, RZ ;  /* 0x0000000f120e7210 */ /* 0x000fe20007f3e0ff */
[----:B------:R-:W2:Y:S04]  /*0d20*/  LDG.E.64 R16, desc[UR10][R18.64] ;  /* 0x0000000a12107981 */ /* 0x000ea8000c1e1b00 */
[----:B------:R-:W-:-:S02]  /*0d30*/  IMAD.X R15, R19, 0x1, R9, P1 ;  /* 0x00000001130f7824 */ /* 0x000fc400008e0609 */
[----:B------:R-:W3:Y:S04]  /*0d40*/  LDG.E.64 R26, desc[UR4][R22.64+0x8] ;  /* 0x00000804161a7981 */ /* 0x000ee8000c1e1b00 */
[----:B------:R-:W3:Y:S01]  /*0d50*/  LDG.E.64 R14, desc[UR8][R14.64] ;  /* 0x000000080e0e7981 */ /* 0x000ee2000c1e1b00 */
[----:B------:R-:W-:-:S05]  /*0d60*/  IADD3 R34, P1, PT, R34, 0x2, RZ ;  /* 0x0000000222227810 */ /* 0x000fca0007f3e0ff */
[----:B------:R-:W-:Y:S01]  /*0d70*/  IMAD.X R35, RZ, RZ, R35, P1 ;  /* 0x000000ffff237224 */ /* 0x000fe200008e0623 */
[----:B--2---:R-:W-:-:S08]  /*0d80*/  DFMA R16, R20, R16, R24 ;  /* 0x000000101410722b */ /* 0x004fd00000000018 */
[----:B---3--:R-:W-:-:S11]  /*0d90*/  DFMA R24, R26, R14, R16 ;  /* 0x0000000e1a18722b */ /* 0x008fd60000000010 */
.L_x_31:
[----:B------:R-:W-:Y:S05]  /*0da0*/  @P0 BRA `(.L_x_29) ;  /* 0x0000000000580947 */ /* 0x000fea0003800000 */
[----:B------:R-:W1:Y:S01]  /*0db0*/  LDCU.64 UR6, c[0x0][0x3a8] ;  /* 0x00007500ff0677ac */ /* 0x000e620008000a00 */
[-C--:B------:R-:W-:Y:S01]  /*0dc0*/  IMAD R14, R7, R12.reuse, RZ ;  /* 0x0000000c070e7224 */ /* 0x080fe200078e02ff */
[----:B------:R-:W-:Y:S01]  /*0dd0*/  R2UR UR10, R10 ;  /* 0x000000000a0a72ca */ /* 0x000fe200000e0000 */
[----:B------:R-:W2:Y:S02]  /*0de0*/  LDCU.64 UR4, c[0x0][0x388] ;  /* 0x00007100ff0477ac */ /* 0x000ea40008000a00 */
[----:B------:R-:W-:Y:S01]  /*0df0*/  IMAD R21, R5, R13, R14 ;  /* 0x0000000d05157224 */ /* 0x000fe200078e020e */
[----:B------:R-:W-:Y:S01]  /*0e00*/  R2UR UR11, R11 ;  /* 0x000000000b0b72ca */ /* 0x000fe200000e0000 */
[----:B------:R-:W-:Y:S01]  /*0e10*/  IMAD.WIDE.U32 R12, R5, R12, R34 ;  /* 0x0000000c050c7225 */ /* 0x000fe200078e0022 */
[----:B------:R-:W3:Y:S03]  /*0e20*/  LDCU.64 UR8, c[0x0][0x390] ;  /* 0x00007200ff0877ac */ /* 0x000ee60008000a00 */
[----:B-1----:R-:W-:-:S02]  /*0e30*/  IMAD R15, R35, UR6, RZ ;  /* 0x00000006230f7c24 */ /* 0x002fc4000f8e02ff */
[----:B------:R-:W-:Y:S01]  /*0e40*/  IMAD.WIDE.U32 R16, R34, UR6, R28 ;  /* 0x0000000622107c25 */ /* 0x000fe2000f8e001c */
[----:B------:R-:W-:Y:S02]  /*0e50*/  R2UR UR6, R10 ;  /* 0x000000000a0672ca */ /* 0x000fe400000e0000 */
        /* <DEDUP_REMOVED lines=9> */
[----:B------:R-:W2:Y:S02]  /*0ef0*/  LDG.E.64 R14, desc[UR10][R14.64] ;  /* 0x0000000a0e0e7981 */ /* 0x000ea4000c1e1b00 */
[----:B--2---:R-:W-:-:S11]  /*0f00*/  DFMA R24, R18, R14, R24 ;  /* 0x0000000e1218722b */ /* 0x004fd60000000018 */
.L_x_29:
[----:B------:R-:W1:Y:S01]  /*0f10*/  LDCU.64 UR6, c[0x0][0x3b0] ;  /* 0x00007600ff0677ac */ /* 0x000e620008000a00 */
[----:B------:R-:W-:Y:S02]  /*0f20*/  R2UR UR8, R10 ;  /* 0x000000000a0872ca */ /* 0x000fe400000e0000 */
[----:B------:R-:W-:Y:S01]  /*0f30*/  R2UR UR9, R11 ;  /* 0x000000000b0972ca */ /* 0x000fe200000e0000 */
[----:B------:R-:W2:Y:S01]  /*0f40*/  LDCU.64 UR4, c[0x0][0x380] ;  /* 0x00007000ff0477ac */ /* 0x000ea20008000a00 */
[----:B-1----:R-:W-:Y:S02]  /*0f50*/  IMAD R14, R7, UR6, RZ ;  /* 0x00000006070e7c24 */ /* 0x002fe4000f8e02ff */
[----:B------:R-:W-:-:S04]  /*0f60*/  IMAD.WIDE.U32 R12, R5, UR6, R28 ;  /* 0x00000006050c7c25 */ /* 0x000fc8000f8e001c */
[----:B------:R-:W-:Y:S01]  /*0f70*/  IMAD R15, R5, UR7, R14 ;  /* 0x00000007050f7c24 */ /* 0x000fe2000f8e020e */
[----:B--2---:R-:W-:-:S03]  /*0f80*/  LEA R14, P0, R12, UR4, 0x3 ;  /* 0x000000040c0e7c11 */ /* 0x004fc6000f8018ff */
[----:B------:R-:W-:-:S05]  /*0f90*/  IMAD.IADD R13, R13, 0x1, R15 ;  /* 0x000000010d0d7824 */ /* 0x000fca00078e020f */
[----:B------:R-:W-:Y:S02]  /*0fa0*/  LEA.HI.X R15, R12, UR5, R13, 0x3, P0 ;  /* 0x000000050c0f7c11 */ /* 0x000fe400080f1c0d */
[----:B------:R-:W-:-:S03]  /*0fb0*/  IADD3 R28, P0, PT, R28, 0x1, RZ ;  /* 0x000000011c1c7810 */ /* 0x000fc60007f1e0ff */
[----:B------:R1:W-:Y:S02]  /*0fc0*/  STG.E.64 desc[UR8][R14.64], R24 ;  /* 0x000000180e007986 */ /* 0x0003e4000c101b08 */
[----:B------:R-:W-:Y:S01]  /*0fd0*/  IMAD.X R29, RZ, RZ, R29, P0 ;  /* 0x000000ffff1d7224 */ /* 0x000fe200000e061d */
[----:B------:R-:W-:-:S04]  /*0fe0*/  ISETP.NE.U32.AND P0, PT, R28, UR6, PT ;  /* 0x000000061c007c0c */ /* 0x000fc8000bf05070 */
[----:B------:R-:W-:-:S13]  /*0ff0*/  ISETP.NE.AND.EX P0, PT, R29, UR7, PT, P0 ;  /* 0x000000071d007c0c */ /* 0x000fda000bf05300 */
[----:B-1----:R-:W-:Y:S05]  /*1000*/  @P0 BRA `(.L_x_32) ;  /* 0xfffffff000940947 */ /* 0x002fea000383ffff */
[----:B------:R-:W-:Y:S05]  /*1010*/  BSYNC.RECONVERGENT B0 ;  /* 0x0000000000007941 */ /* 0x000fea0003800200 */
.L_x_25:
[----:B------:R-:W1:Y:S01]  /*1020*/  LDCU.64 UR4, c[0x0][0x398] ;  /* 0x00007300ff0477ac */ /* 0x000e620008000a00 */
[----:B------:R-:W-:-:S05]  /*1030*/  IADD3 R5, P0, PT, R5, 0x1, RZ ;  /* 0x0000000105057810 */ /* 0x000fca0007f1e0ff */
[----:B------:R-:W-:Y:S01]  /*1040*/  IMAD.X R7, RZ, RZ, R7, P0 ;  /* 0x000000ffff077224 */ /* 0x000fe200000e0607 */
[----:B-1----:R-:W-:-:S04]  /*1050*/  ISETP.NE.U32.AND P0, PT, R5, UR4, PT ;  /* 0x0000000405007c0c */ /* 0x002fc8000bf05070 */
[----:B------:R-:W-:-:S13]  /*1060*/  ISETP.NE.AND.EX P0, PT, R7, UR5, PT, P0 ;  /* 0x0000000507007c0c */ /* 0x000fda000bf05300 */
[----:B------:R-:W-:Y:S05]  /*1070*/  @!P0 EXIT ;  /* 0x000000000000894d */ /* 0x000fea0003800000 */
[----:B------:R-:W-:Y:S05]  /*1080*/  BRA `(.L_x_33) ;  /* 0xfffffff0006c7947 */ /* 0x000fea000383ffff */
.L_x_24:
[C---:B------:R-:W-:Y:S01]  /*1090*/  LOP3.LUT R18, R4.reuse, 0x7, RZ, 0xc0, !PT ;  /* 0x0000000704127812 */ /* 0x040fe200078ec0ff */
[----:B------:R-:W-:Y:S01]  /*10a0*/  IMAD.MOV.U32 R6, RZ, RZ, RZ ;  /* 0x000000ffff067224 */ /* 0x000fe200078e00ff */
[----:B------:R-:W-:Y:S02]  /*10b0*/  LOP3.LUT R19, R4, 0x3, RZ, 0xc0, !PT ;  /* 0x0000000304137812 */ /* 0x000fe400078ec0ff */
[----:B------:R-:W-:Y:S02]  /*10c0*/  IADD3 R0, P1, PT, R18, -0x1, RZ ;  /* 0xffffffff12007810 */ /* 0x000fe40007f3e0ff */
[----:B------:R-:W-:Y:S02]  /*10d0*/  LOP3.LUT R4, R4, 0xfffffff8, RZ, 0xc0, !PT ;  /* 0xfffffff804047812 */ /* 0x000fe400078ec0ff */
[----:B------:R-:W-:Y:S01]  /*10e0*/  ISETP.GE.U32.AND P0, PT, R0, 0x3, PT ;  /* 0x000000030000780c */ /* 0x000fe20003f06070 */
[----:B------:R-:W-:-:S05]  /*10f0*/  IMAD.X R0, RZ, RZ, -0x1, P1 ;  /* 0xffffffffff007424 */ /* 0x000fca00008e06ff */
[----:B------:R-:W-:Y:S02]  /*1100*/  ISETP.GE.U32.AND.EX P0, PT, R0, RZ, PT, P0 ;  /* 0x000000ff0000720c */ /* 0x000fe40003f06100 */
[----:B------:R-:W-:Y:S01]  /*1110*/  LOP3.LUT R0, R5, 0x7fffffff, RZ, 0xc0, !PT ;  /* 0x7fffffff05007812 */ /* 0x000fe200078ec0ff */
[----:B------:R-:W-:-:S10]  /*1120*/  IMAD.MOV.U32 R5, RZ, RZ, RZ ;  /* 0x000000ffff057224 */ /* 0x000fd400078e00ff */
.L_x_40:
[----:B-1--4-:R-:W1:Y:S01]  /*1130*/  LDC.64 R2, c[0x0][0x3b0] ;  /* 0x0000ec00ff027b82 */ /* 0x012e620000000a00 */
[----:B--2---:R-:W2:Y:S01]  /*1140*/  LDCU.64 UR4, c[0x0][0x398] ;  /* 0x00007300ff0477ac */ /* 0x004ea20008000a00 */
[----:B------:R-:W-:Y:S01]  /*1150*/  IMAD.MOV.U32 R7, RZ, RZ, R5 ;  /* 0x000000ffff077224 */ /* 0x000fe200078e0005 */
[----:B------:R-:W-:Y:S01]  /*1160*/  IADD3 R5, P3, PT, R5, 0x1, RZ ;  /* 0x0000000105057810 */ /* 0x000fe20007f7e0ff */
[--C-:B------:R-:W-:Y:S02]  /*1170*/  IMAD.MOV.U32 R9, RZ, RZ, R6.reuse ;  /* 0x000000ffff097224 */ /* 0x100fe400078e0006 */
[----:B------:R-:W-:Y:S02]  /*1180*/  IMAD.MOV.U32 R8, RZ, RZ, RZ ;  /* 0x000000ffff087224 */ /* 0x000fe400078e00ff */
[----:B------:R-:W-:Y:S02]  /*1190*/  IMAD.X R6, RZ, RZ, R6, P3 ;  /* 0x000000ffff067224 */ /* 0x000fe400018e0606 */
[----:B------:R-:W-:Y:S01]  /*11a0*/  IMAD.MOV.U32 R17, RZ, RZ, RZ ;  /* 0x000000ffff117224 */ /* 0x000fe200078e00ff */
[----:B--2---:R-:W-:-:S04]  /*11b0*/  ISETP.NE.U32.AND P1, PT, R5, UR4, PT ;  /* 0x0000000405007c0c */ /* 0x004fc8000bf25070 */
[----:B------:R-:W-:Y:S02]  /*11c0*/  ISETP.NE.AND.EX P1, PT, R6, UR5, PT, P1 ;  /* 0x0000000506007c0c */ /* 0x000fe4000bf25310 */
[----:B-1----:R-:W-:-:S04]  /*11d0*/  ISETP.GE.U32.AND P2, PT, R2, 0x8, PT ;  /* 0x000000080200780c */ /* 0x002fc80003f46070 */
[----:B------:R-:W-:-:S13]  /*11e0*/  ISETP.GE.U32.AND.EX P2, PT, R3, RZ, PT, P2 ;  /* 0x000000ff0300720c */ /* 0x000fda0003f46120 */
[----:B---3--:R-:W-:Y:S05]  /*11f0*/  @!P2 BRA `(.L_x_34) ;  /* 0x0000000000aca947 */ /* 0x008fea0003800000 */
[----:B------:R-:W1:Y:S01]  /*1200*/  LDC.64 R12, c[0x0][0x380] ;  /* 0x0000e000ff0c7b82 */ /* 0x000e620000000a00 */
[----:B------:R-:W-:Y:S01]  /*1210*/  IMAD R8, R9, R2, RZ ;  /* 0x0000000209087224 */ /* 0x000fe200078e02ff */
[----:B------:R-:W-:Y:S01]  /*1220*/  BSSY.RECONVERGENT B0, `(.L_x_35) ;  /* 0x0000026000007945 */ /* 0x000fe20003800200 */
[----:B------:R-:W-:Y:S02]  /*1230*/  CS2R R20, SRZ ;  /* 0x0000000000147805 */ /* 0x000fe4000001ff00 */
[----:B------:R-:W-:-:S07]  /*1240*/  IMAD R23, R7, R3, R8 ;  /* 0x0000000307177224 */ /* 0x000fce00078e0208 */
.L_x_36:
[----:B--2---:R-:W-:Y:S01]  /*1250*/  IMAD.MOV.U32 R14, RZ, RZ, R21 ;  /* 0x000000ffff0e7224 */ /* 0x004fe200078e0015 */
[C---:B------:R-:W-:Y:S01]  /*1260*/  R2UR UR4, R10.reuse ;  /* 0x000000000a0472ca */ /* 0x040fe200000e0000 */
[----:B------:R-:W-:Y:S01]  /*1270*/  IMAD.MOV.U32 R15, RZ, RZ, R20 ;  /* 0x000000ffff0f7224 */ /* 0x000fe200078e0014 */
[----:B------:R-:W-:Y:S02]  /*1280*/  R2UR UR5, R11 ;  /* 0x000000000b0572ca */ /* 0x000fe400000e0000 */
[C---:B------:R-:W-:Y:S01]  /*1290*/  R2UR UR6, R10.reuse ;  /* 0x000000000a0672ca */ /* 0x040fe200000e0000 */
[----:B------:R-:W-:Y:S01]  /*12a0*/  IMAD.WIDE.U32 R16, R7, R2, R14 ;  /* 0x0000000207107225 */ /* 0x000fe200078e000e */
[----:B------:R-:W-:Y:S02]  /*12b0*/  R2UR UR7, R11 ;  /* 0x000000000b0772ca */ /* 0x000fe400000e0000 */
[----:B------:R-:W-:Y:S01]  /*12c0*/  R2UR UR8, R10 ;  /* 0x000000000a0872ca */ /* 0x000fe200000e0000 */
[----:B------:R-:W-:Y:S01]  /*12d0*/  IMAD.IADD R8, R17, 0x1, R23 ;  /* 0x0000000111087824 */ /* 0x000fe200078e0217 */
[----:B-1----:R-:W-:-:S02]  /*12e0*/  LEA R14, P2, R16, R12, 0x3 ;  /* 0x0000000c100e7211 */ /* 0x002fc400078418ff */
[----:B------:R-:W-:Y:S02]  /*12f0*/  R2UR UR9, R11 ;  /* 0x000000000b0972ca */ /* 0x000fe400000e0000 */
[----:B------:R-:W-:Y:S02]  /*1300*/  LEA.HI.X R15, R16, R13, R8, 0x3, P2 ;  /* 0x0000000d100f7211 */ /* 0x000fe400010f1c08 */
[----:B------:R-:W-:Y:S02]  /*1310*/  IADD3 R21, P2, PT, R21, 0x8, RZ ;  /* 0x0000000815157810 */ /* 0x000fe40007f5e0ff */
[C---:B------:R-:W-:Y:S01]  /*1320*/  R2UR UR10, R10.reuse ;  /* 0x000000000a0a72ca */ /* 0x040fe200000e0000 */
[----:B------:R2:W-:Y:S01]  /*1330*/  STG.E.64 desc[UR4][R14.64], RZ ;  /* 0x000000ff0e007986 */ /* 0x0005e2000c101b04 */
[----:B------:R-:W-:Y:S01]  /*1340*/  R2UR UR11, R11 ;  /* 0x000000000b0b72ca */ /* 0x000fe200000e0000 */
[----:B------:R-:W-:Y:S01]  /*1350*/  IMAD.X R20, RZ, RZ, R20, P2 ;  /* 0x000000ffff147224 */ /* 0x000fe200010e0614 */
[----:B------:R-:W-:Y:S01]  /*1360*/  ISETP.NE.U32.AND P2, PT, R21, R4, PT ;  /* 0x000000041500720c */ /* 0x000fe20003f45070 */
[----:B------:R2:W-:Y:S01]  /*1370*/  STG.E.64 desc[UR6][R14.64+0x8], RZ ;  /* 0x000008ff0e007986 */ /* 0x0005e2000c101b06 */
[----:B------:R-:W-:-:S02]  /*1380*/  R2UR UR12, R10 ;  /* 0x000000000a0c72ca */ /* 0x000fc400000e0000 */
[C---:B------:R-:W-:Y:S01]  /*1390*/  R2UR UR13, R11.reuse ;  /* 0x000000000b0d72ca */ /* 0x040fe200000e0000 */
[----:B------:R2:W-:Y:S01]  /*13a0*/  STG.E.64 desc[UR8][R14.64+0x10], RZ ;  /* 0x000010ff0e007986 */ /* 0x0005e2000c101b08 */
[C---:B------:R-:W-:Y:S02]  /*13b0*/  R2UR UR14, R10.reuse ;  /* 0x000000000a0e72ca */ /* 0x040fe400000e0000 */
[C---:B------:R-:W-:Y:S02]  /*13c0*/  R2UR UR15, R11.reuse ;  /* 0x000000000b0f72ca */ /* 0x040fe400000e0000 */
[C---:B------:R-:W-:Y:S01]  /*13d0*/  R2UR UR16, R10.reuse ;  /* 0x000000000a1072ca */ /* 0x040fe200000e0000 */
[----:B------:R2:W-:Y:S01]  /*13e0*/  STG.E.64 desc[UR10][R14.64+0x18], RZ ;  /* 0x000018ff0e007986 */ /* 0x0005e2000c101b0a */
[----:B------:R-:W-:Y:S02]  /*13f0*/  R2UR UR17, R11 ;  /* 0x000000000b1172ca */ /* 0x000fe400000e0000 */
[----:B------:R-:W-:-:S02]  /*1400*/  R2UR UR18, R10 ;  /* 0x000000000a1272ca */ /* 0x000fc400000e0000 */
[----:B------:R-:W-:Y:S01]  /*1410*/  R2UR UR19, R11 ;  /* 0x000000000b1372ca */ /* 0x000fe200000e0000 */
[----:B------:R2:W-:Y:S01]  /*1420*/  STG.E.64 desc[UR12][R14.64+0x20], RZ ;  /* 0x000020ff0e007986 */ /* 0x0005e2000c101b0c */
[----:B------:R-:W-:-:S03]  /*1430*/  ISETP.NE.AND.EX P2, PT, R20, R0, PT, P2 ;  /* 0x000000001400720c */ /* 0x000fc60003f45320 */
[----:B------:R2:W-:Y:S04]  /*1440*/  STG.E.64 desc[UR14][R14.64+0x28], RZ ;  /* 0x000028ff0e007986 */ /* 0x0005e8000c101b0e */
[----:B------:R2:W-:Y:S04]  /*1450*/  STG.E.64 desc[UR16][R14.64+0x30], RZ ;  /* 0x000030ff0e007986 */ /* 0x0005e8000c101b10 */
[----:B------:R2:W-:Y:S02]  /*1460*/  STG.E.64 desc[UR18][R14.64+0x38], RZ ;  /* 0x000038ff0e007986 */ /* 0x0005e4000c101b12 */
[----:B------:R-:W-:Y:S05]  /*1470*/  @P2 BRA `(.L_x_36) ;  /* 0xfffffffc00742947 */ /* 0x000fea000383ffff */
[----:B------:R-:W-:Y:S05]  /*1480*/  BSYNC.RECONVERGENT B0 ;  /* 0x0000000000007941 */ /* 0x000fea0003800200 */
.L_x_35:
[----:B------:R-:W-:Y:S02]  /*1490*/  IMAD.MOV.U32 R8, RZ, RZ, R4 ;  /* 0x000000ffff087224 */ /* 0x000fe400078e0004 */
[----:B------:R-:W-:-:S07]  /*14a0*/  IMAD.MOV.U32 R17, RZ, RZ, R0 ;  /* 0x000000ffff117224 */ /* 0x000fce00078e0000 */
.L_x_34:
[----:B------:R-:W-:-:S04]  /*14b0*/  ISETP.NE.U32.AND P2, PT, R18, RZ, PT ;  /* 0x000000ff1200720c */ /* 0x000fc80003f45070 */
[----:B------:R-:W-:-:S13]  /*14c0*/  ISETP.NE.AND.EX P2, PT, RZ, RZ, PT, P2 ;  /* 0x000000ffff00720c */ /* 0x000fda0003f45320 */
[----:B------:R-:W-:Y:S05]  /*14d0*/  @!P2 BRA `(.L_x_37) ;  /* 0x0000000000f0a947 */ /* 0x000fea0003800000 */
[----:B------:R-:W-:-:S04]  /*14e0*/  ISETP.NE.U32.AND P2, PT, R19, RZ, PT ;  /* 0x000000ff1300720c */ /* 0x000fc80003f45070 */
[----:B------:R-:W-:Y:S01]  /*14f0*/  ISETP.NE.AND.EX P2, PT, RZ, RZ, PT, P2 ;  /* 0x000000ffff00720c */ /* 0x000fe20003f45320 */
[----:B------:R-:W-:-:S12]  /*1500*/  @!P0 BRA `(.L_x_38) ;  /* 0x00000000005c8947 */ /* 0x000fd80003800000 */
[----:B------:R-:W1:Y:S01]  /*1510*/  LDCU.64 UR4, c[0x0][0x380] ;  /* 0x00007000ff0477ac */ /* 0x000e620008000a00 */
[----:B------:R-:W-:Y:S01]  /*1520*/  IMAD.MOV.U32 R12, RZ, RZ, R8 ;  /* 0x000000ffff0c7224 */ /* 0x000fe200078e0008 */
[C---:B------:R-:W-:Y:S01]  /*1530*/  R2UR UR6, R10.reuse ;  /* 0x000000000a0672ca */ /* 0x040fe200000e0000 */
[----:B------:R-:W-:Y:S01]  /*1540*/  IMAD.MOV.U32 R13, RZ, RZ, R17 ;  /* 0x000000ffff0d7224 */ /* 0x000fe200078e0011 */
[----:B------:R-:W-:Y:S01]  /*1550*/  R2UR UR7, R11 ;  /* 0x000000000b0772ca */ /* 0x000fe200000e0000 */
[-C--:B------:R-:W-:Y:S01]  /*1560*/  IMAD R16, R9, R2.reuse, RZ ;  /* 0x0000000209107224 */ /* 0x080fe200078e02ff */
[C---:B------:R-:W-:Y:S01]  /*1570*/  R2UR UR8, R10.reuse ;  /* 0x000000000a0872ca */ /* 0x040fe200000e0000 */
[----:B--2---:R-:W-:Y:S01]  /*1580*/  IMAD.WIDE.U32 R14, R7, R2, R12 ;  /* 0x00000002070e7225 */ /* 0x004fe200078e000c */
[----:B------:R-:W-:Y:S02]  /*1590*/  R2UR UR9, R11 ;  /* 0x000000000b0972ca */ /* 0x000fe400000e0000 */
[----:B------:R-:W-:Y:S01]  /*15a0*/  R2UR UR10, R10 ;  /* 0x000000000a0a72ca */ /* 0x000fe200000e0000 */
[----:B------:R-:W-:Y:S01]  /*15b0*/  IMAD R13, R7, R3, R16 ;  /* 0x00000003070d7224 */ /* 0x000fe200078e0210 */
[----:B------:R-:W-:-:S02]  /*15c0*/  R2UR UR11, R11 ;  /* 0x000000000b0b72ca */ /* 0x000fc400000e0000 */
[----:B------:R-:W-:Y:S01]  /*15d0*/  R2UR UR12, R10 ;  /* 0x000000000a0c72ca */ /* 0x000fe200000e0000 */
[----:B------:R-:W-:Y:S01]  /*15e0*/  IMAD.IADD R13, R13, 0x1, R15 ;  /* 0x000000010d0d7824 */ /* 0x000fe200078e020f */
[----:B------:R-:W-:Y:S02]  /*15f0*/  R2UR UR13, R11 ;  /* 0x000000000b0d72ca */ /* 0x000fe400000e0000 */
[----:B-1----:R-:W-:-:S04]  /*1600*/  LEA R12, P3, R14, UR4, 0x3 ;  /* 0x000000040e0c7c11 */ /* 0x002fc8000f8618ff */
[----:B------:R-:W-:Y:S02]  /*1610*/  LEA.HI.X R13, R14, UR5, R13, 0x3, P3 ;  /* 0x000000050e0d7c11 */ /* 0x000fe400098f1c0d */
[----:B------:R-:W-:-:S03]  /*1620*/  IADD3 R8, P3, PT, R8, 0x4, RZ ;  /* 0x0000000408087810 */ /* 0x000fc60007f7e0ff */
[----:B------:R1:W-:Y:S02]  /*1630*/  STG.E.64 desc[UR6][R12.64], RZ ;  /* 0x000000ff0c007986 */ /* 0x0003e4000c101b06 */
[----:B------:R-:W-:Y:S02]  /*1640*/  IMAD.X R17, RZ, RZ, R17, P3 ;  /* 0x000000ffff117224 */ /* 0x000fe400018e0611 */
[----:B------:R1:W-:Y:S04]  /*1650*/  STG.E.64 desc[UR8][R12.64+0x8], RZ ;  /* 0x000008ff0c007986 */ /* 0x0003e8000c101b08 */
[----:B------:R1:W-:Y:S04]  /*1660*/  STG.E.64 desc[UR10][R12.64+0x10], RZ ;  /* 0x000010ff0c007986 */ /* 0x0003e8000c101b0a */
[----:B------:R1:W-:Y:S02]  /*1670*/  STG.E.64 desc[UR12][R12.64+0x18], RZ ;  /* 0x000018ff0c007986 */ /* 0x0003e4000c101b0c */
.L_x_38:
[----:B------:R-:W-:Y:S05]  /*1680*/  @!P2 BRA `(.L_x_37) ;  /* 0x000000000084a947 */ /* 0x000fea0003800000 */
[----:B------:R-:W-:Y:S02]  /*1690*/  ISETP.NE.U32.AND P2, PT, R19, 0x1, PT ;  /* 0x000000011300780c */ /* 0x000fe40003f45070 */
[----:B------:R-:W-:Y:S02]  /*16a0*/  LOP3.LUT P3, RZ, R2, 0x1, RZ, 0xc0, !PT ;  /* 0x0000000102ff7812 */ /* 0x000fe4000786c0ff */
[----:B------:R-:W-:-:S13]  /*16b0*/  ISETP.NE.AND.EX P2, PT, RZ, RZ, PT, P2 ;  /* 0x000000ffff00720c */ /* 0x000fda0003f45320 */
[----:B------:R-:W-:Y:S05]  /*16c0*/  @!P2 BRA `(.L_x_39) ;  /* 0x000000000044a947 */ /* 0x000fea0003800000 */
[----:B------:R-:W3:Y:S01]  /*16d0*/  LDCU.64 UR4, c[0x0][0x380] ;  /* 0x00007000ff0477ac */ /* 0x000ee20008000a00 */
[-C--:B--2---:R-:W-:Y:S01]  /*16e0*/  IMAD R14, R9, R2.reuse, RZ ;  /* 0x00000002090e7224 */ /* 0x084fe200078e02ff */
[C---:B------:R-:W-:Y:S01]  /*16f0*/  R2UR UR6, R10.reuse ;  /* 0x000000000a0672ca */ /* 0x040fe200000e0000 */
[----:B-1----:R-:W-:Y:S01]  /*1700*/  IMAD.MOV.U32 R12, RZ, RZ, R8 ;  /* 0x000000ffff0c7224 */ /* 0x002fe200078e0008 */
[----:B------:R-:W-:Y:S01]  /*1710*/  R2UR UR7, R11 ;  /* 0x000000000b0772ca */ /* 0x000fe200000e0000 */
[----:B------:R-:W-:Y:S01]  /*1720*/  IMAD.MOV.U32 R13, RZ, RZ, R17 ;  /* 0x000000ffff0d7224 */ /* 0x000fe200078e0011 */
[----:B------:R-:W-:Y:S01]  /*1730*/  R2UR UR8, R10 ;  /* 0x000000000a0872ca */ /* 0x000fe200000e0000 */
[----:B------:R-:W-:Y:S01]  /*1740*/  IMAD R15, R7, R3, R14 ;  /* 0x00000003070f7224 */ /* 0x000fe200078e020e */
[----:B------:R-:W-:Y:S01]  /*1750*/  R2UR UR9, R11 ;  /* 0x000000000b0972ca */ /* 0x000fe200000e0000 */
[----:B------:R-:W-:-:S04]  /*1760*/  IMAD.WIDE.U32 R12, R7, R2, R12 ;  /* 0x00000002070c7225 */ /* 0x000fc800078e000c */
[----:B------:R-:W-:Y:S01]  /*1770*/  IMAD.IADD R15, R15, 0x1, R13 ;  /* 0x000000010f0f7824 */ /* 0x000fe200078e020d */
[----:B---3--:R-:W-:-:S04]  /*1780*/  LEA R14, P2, R12, UR4, 0x3 ;  /* 0x000000040c0e7c11 */ /* 0x008fc8000f8418ff */
[----:B------:R-:W-:Y:S02]  /*1790*/  LEA.HI.X R15, R12, UR5, R15, 0x3, P2 ;  /* 0x000000050c0f7c11 */ /* 0x000fe400090f1c0f */
[----:B------:R-:W-:-:S03]  /*17a0*/  IADD3 R8, P2, PT, R8, 0x2, RZ ;  /* 0x0000000208087810 */ /* 0x000fc60007f5e0ff */
[----:B------:R3:W-:Y:S02]  /*17b0*/  STG.E.64 desc[UR6][R14.64], RZ ;  /* 0x000000ff0e007986 */ /* 0x0007e4000c101b06 */
[----:B------:R-:W-:Y:S02]  /*17c0*/  IMAD.X R17, RZ, RZ, R17, P2 ;  /* 0x000000ffff117224 */ /* 0x000fe400010e0611 */
[----:B------:R3:W-:Y:S06]  /*17d0*/  STG.E.64 desc[UR8][R14.64+0x8], RZ ;  /* 0x000008ff0e007986 */ /* 0x0007ec000c101b08 */
.L_x_39:
[----:B------:R-:W-:Y:S05]  /*17e0*/  @!P3 BRA `(.L_x_37) ;  /* 0x00000000002cb947 */ /* 0x000fea0003800000 */
[----:B------:R-:W4:Y:S01]  /*17f0*/  LDCU.64 UR4, c[0x0][0x380] ;  /* 0x00007000ff0477ac */ /* 0x000f220008000a00 */
[-C--:B-1----:R-:W-:Y:S01]  /*1800*/  IMAD R12, R9, R2.reuse, RZ ;  /* 0x00000002090c7224 */ /* 0x082fe200078e02ff */
[----:B------:R-:W-:Y:S01]  /*1810*/  R2UR UR6, R10 ;  /* 0x000000000a0672ca */ /* 0x000fe200000e0000 */
[----:B------:R-:W-:Y:S01]  /*1820*/  IMAD.MOV.U32 R9, RZ, RZ, R17 ;  /* 0x000000ffff097224 */ /* 0x000fe200078e0011 */
[----:B------:R-:W-:Y:S01]  /*1830*/  R2UR UR7, R11 ;  /* 0x000000000b0772ca */ /* 0x000fe200000e0000 */
[C---:B------:R-:W-:Y:S02]  /*1840*/  IMAD R3, R7.reuse, R3, R12 ;  /* 0x0000000307037224 */ /* 0x040fe400078e020c */
[----:B------:R-:W-:-:S04]  /*1850*/  IMAD.WIDE.U32 R8, R7, R2, R8 ;  /* 0x0000000207087225 */ /* 0x000fc800078e0008 */
[----:B------:R-:W-:Y:S01]  /*1860*/  IMAD.IADD R3, R3, 0x1, R9 ;  /* 0x0000000103037824 */ /* 0x000fe200078e0209 */
[----:B----4-:R-:W-:-:S04]  /*1870*/  LEA R2, P2, R8, UR4, 0x3 ;  /* 0x0000000408027c11 */ /* 0x010fc8000f8418ff */
[----:B------:R-:W-:-:S05]  /*1880*/  LEA.HI.X R3, R8, UR5, R3, 0x3, P2 ;  /* 0x0000000508037c11 */ /* 0x000fca00090f1c03 */
[----:B------:R4:W-:Y:S04]  /*1890*/  STG.E.64 desc[UR6][R2.64], RZ ;  /* 0x000000ff02007986 */ /* 0x0009e8000c101b06 */
.L_x_37:
[----:B------:R-:W-:Y:S05]  /*18a0*/  @P1 BRA `(.L_x_40) ;  /* 0xfffffff800201947 */ /* 0x000fea000383ffff */
[----:B------:R-:W-:Y:S05]  /*18b0*/  EXIT ;  /* 0x000000000000794d */ /* 0x000fea0003800000 */
.L_x_41:
        /* <DEDUP_REMOVED lines=12> */
.L_x_44:


//--------------------- .nv.global.init           --------------------------
	.section	.nv.global.init,"aw",@progbits
.nv.global.init:
	.type		$str,@object
	.size		$str,(.L_0 - $str)
$str:
        /*0000*/ 	.byte	0x74, 0x68, 0x65, 0x73, 0x65, 0x20, 0x6d, 0x61, 0x74, 0x72, 0x69, 0x63, 0x65, 0x73, 0x20, 0x63
        /*0010*/ 	.byte	0x61, 0x6e, 0x6e, 0x6f, 0x74, 0x20, 0x62, 0x65, 0x20, 0x6d, 0x75, 0x6c, 0x74, 0x69, 0x70, 0x6c
        /*0020*/ 	.byte	0x69, 0x65, 0x64, 0x21, 0x0a, 0x00
.L_0:


//--------------------- .nv.shared.reserved.0     --------------------------
	.section	.nv.shared.reserved.0,"aw",@nobits
	.weak		__nv_reservedSMEM_offset_0_alias
	.size		__nv_reservedSMEM_offset_0_alias, 0, 64
	.other		__nv_reservedSMEM_offset_0_alias,@"STO_CUDA_RESERVED_SHARED STV_DEFAULT"
__nv_reservedSMEM_offset_0_alias:
	.zero		0
	.zero		64


//--------------------- .nv.constant0._Z9m_hilbertPdl --------------------------
	.section	.nv.constant0._Z9m_hilbertPdl,"a",@progbits
	.sectionflags	@""
	.align	4
.nv.constant0._Z9m_hilbertPdl:
	.zero		912


//--------------------- .nv.constant0._Z5m_dotPdS_S_llll --------------------------
	.section	.nv.constant0._Z5m_dotPdS_S_llll,"a",@progbits
	.sectionflags	@""
	.align	4
.nv.constant0._Z5m_dotPdS_S_llll:
	.zero		952


//--------------------- SYMBOLS --------------------------

	.type		.nv.reservedSmem.offset0,@object
	.size		.nv.reservedSmem.offset0,0x4
	.type		vprintf,@function
